//
// Generated by NVIDIA NVVM Compiler
//
// Compiler Build ID: CL-36424714
// Cuda compilation tools, release 13.0, V13.0.88
// Based on NVVM 20.0.0
//

.version 9.0
.target sm_100
.address_size 64

	// .globl	_Z17kTrigger_CopyOnlyPcPjS0_
.const .align 4 .b8 constD0[28] = {99, 89, 0, 0, 128, 127, 0, 0, 181, 20, 0, 0, 84, 223, 0, 0, 226, 227, 0, 0, 115, 46, 0, 0, 23, 67};
.const .align 4 .b8 constPT[28] = {233, 65, 0, 0, 191, 98, 0, 0, 207, 174, 0, 0, 162, 117, 0, 0, 125, 18, 0, 0, 127, 219, 0, 0, 110, 10};
.const .align 4 .b8 constPHI[28] = {99, 105, 0, 0, 128, 111, 0, 0, 181, 36, 0, 0, 84, 207, 0, 0, 226, 243, 0, 0, 115, 30, 0, 0, 23, 83};
.const .align 4 .b8 constCHI0[28] = {233, 66, 0, 0, 191, 97, 0, 0, 207, 175, 0, 0, 162, 116, 0, 0, 125, 19, 0, 0, 127, 218, 0, 0, 110, 11};
.const .align 4 .b8 constCHI1[28] = {115, 89, 0, 0, 112, 127, 0, 0, 197, 20, 0, 0, 68, 223, 0, 0, 242, 227, 0, 0, 99, 46, 0, 0, 39, 67};
.const .align 4 .b8 constCHI2[28] = {234, 65, 0, 0, 190, 98, 0, 0, 192, 174, 0, 0, 161, 117, 0, 0, 126, 18, 0, 0, 126, 219, 0, 0, 111, 10};

.visible .entry _Z17kTrigger_CopyOnlyPcPjS0_(
	.param .u64 .ptr .align 1 _Z17kTrigger_CopyOnlyPcPjS0__param_0,
	.param .u64 .ptr .align 1 _Z17kTrigger_CopyOnlyPcPjS0__param_1,
	.param .u64 .ptr .align 1 _Z17kTrigger_CopyOnlyPcPjS0__param_2
)
{
	.reg .b32 	%r<7>;
	.reg .b64 	%rd<9>;

	ld.param.u64 	%rd1, [_Z17kTrigger_CopyOnlyPcPjS0__param_1];
	ld.param.u64 	%rd2, [_Z17kTrigger_CopyOnlyPcPjS0__param_2];
	cvta.to.global.u64 	%rd3, %rd1;
	cvta.to.global.u64 	%rd4, %rd2;
	mov.u32 	%r1, %tid.x;
	mov.u32 	%r2, %ctaid.x;
	mov.u32 	%r3, %ntid.x;
	mad.lo.s32 	%r4, %r2, %r3, %r1;
	mul.wide.u32 	%rd5, %r1, 4;
	add.s64 	%rd6, %rd4, %rd5;
	ld.global.u32 	%r5, [%rd6];
	mul.wide.u32 	%rd7, %r4, 16;
	add.s64 	%rd8, %rd3, %rd7;
	st.global.u32 	[%rd8], %r5;
	st.global.u32 	[%rd8+4], %r5;
	ld.global.u32 	%r6, [%rd6];
	st.global.u32 	[%rd8+8], %r6;
	st.global.u32 	[%rd8+12], %r6;
	ret;

}
	// .globl	_Z11kTrigger_SPPjS_S_
.visible .entry _Z11kTrigger_SPPjS_S_(
	.param .u64 .ptr .align 1 _Z11kTrigger_SPPjS_S__param_0,
	.param .u64 .ptr .align 1 _Z11kTrigger_SPPjS_S__param_1,
	.param .u64 .ptr .align 1 _Z11kTrigger_SPPjS_S__param_2
)
{
	.reg .pred 	%p<2>;
	.reg .b32 	%r<94>;
	.reg .b64 	%rd<11>;

	ld.param.u64 	%rd1, [_Z11kTrigger_SPPjS_S__param_0];
	ld.param.u64 	%rd2, [_Z11kTrigger_SPPjS_S__param_1];
	ld.param.u64 	%rd3, [_Z11kTrigger_SPPjS_S__param_2];
	cvta.to.global.u64 	%rd4, %rd3;
	mov.u32 	%r8, %ctaid.x;
	mov.u32 	%r9, %tid.x;
	mul.wide.u32 	%rd5, %r9, 4;
	add.s64 	%rd6, %rd4, %rd5;
	ld.global.u32 	%r10, [%rd6];
	mov.b32 	%r11, 65535;
	shl.b32 	%r12, %r11, %r8;
	and.b32  	%r1, %r10, %r12;
	shr.u32 	%r2, %r1, 4;
	shr.u32 	%r3, %r1, 8;
	shr.u32 	%r4, %r1, 12;
	shr.u32 	%r5, %r1, 16;
	shr.u32 	%r6, %r1, 20;
	ld.const.u32 	%r13, [constCHI0];
	ld.const.u32 	%r14, [constCHI0+4];
	mad.lo.s32 	%r15, %r14, %r1, %r13;
	ld.const.u32 	%r16, [constCHI0+8];
	mad.lo.s32 	%r17, %r16, %r2, %r15;
	ld.const.u32 	%r18, [constCHI0+12];
	mad.lo.s32 	%r19, %r18, %r3, %r17;
	ld.const.u32 	%r20, [constCHI0+16];
	mad.lo.s32 	%r21, %r20, %r4, %r19;
	ld.const.u32 	%r22, [constCHI0+20];
	mad.lo.s32 	%r23, %r22, %r5, %r21;
	ld.const.u32 	%r24, [constCHI0+24];
	mad.lo.s32 	%r25, %r24, %r6, %r23;
	mul.lo.s32 	%r26, %r25, %r25;
	ld.const.u32 	%r27, [constCHI1];
	ld.const.u32 	%r28, [constCHI1+4];
	mad.lo.s32 	%r29, %r28, %r1, %r27;
	ld.const.u32 	%r30, [constCHI1+8];
	mad.lo.s32 	%r31, %r30, %r2, %r29;
	ld.const.u32 	%r32, [constCHI1+12];
	mad.lo.s32 	%r33, %r32, %r3, %r31;
	ld.const.u32 	%r34, [constCHI1+16];
	mad.lo.s32 	%r35, %r34, %r4, %r33;
	ld.const.u32 	%r36, [constCHI1+20];
	mad.lo.s32 	%r37, %r36, %r5, %r35;
	ld.const.u32 	%r38, [constCHI1+24];
	mad.lo.s32 	%r39, %r38, %r6, %r37;
	mad.lo.s32 	%r40, %r39, %r39, %r26;
	ld.const.u32 	%r41, [constCHI2];
	ld.const.u32 	%r42, [constCHI2+4];
	mad.lo.s32 	%r43, %r42, %r1, %r41;
	ld.const.u32 	%r44, [constCHI2+8];
	mad.lo.s32 	%r45, %r44, %r2, %r43;
	ld.const.u32 	%r46, [constCHI2+12];
	mad.lo.s32 	%r47, %r46, %r3, %r45;
	ld.const.u32 	%r48, [constCHI2+16];
	mad.lo.s32 	%r49, %r48, %r4, %r47;
	ld.const.u32 	%r50, [constCHI2+20];
	mad.lo.s32 	%r51, %r50, %r5, %r49;
	ld.const.u32 	%r52, [constCHI2+24];
	mad.lo.s32 	%r53, %r52, %r6, %r51;
	mad.lo.s32 	%r7, %r53, %r53, %r40;
	setp.gt.u32 	%p1, %r7, 500000;
	@%p1 bra 	$L__BB1_2;
	cvta.to.global.u64 	%rd7, %rd1;
	cvta.to.global.u64 	%rd8, %rd2;
	atom.global.add.u32 	%r54, [%rd7], 1;
	ld.const.u32 	%r55, [constD0];
	ld.const.u32 	%r56, [constD0+4];
	mad.lo.s32 	%r57, %r56, %r1, %r55;
	ld.const.u32 	%r58, [constD0+8];
	mad.lo.s32 	%r59, %r58, %r2, %r57;
	ld.const.u32 	%r60, [constD0+12];
	mad.lo.s32 	%r61, %r60, %r3, %r59;
	ld.const.u32 	%r62, [constD0+16];
	mad.lo.s32 	%r63, %r62, %r4, %r61;
	ld.const.u32 	%r64, [constD0+20];
	mad.lo.s32 	%r65, %r64, %r5, %r63;
	ld.const.u32 	%r66, [constD0+24];
	mad.lo.s32 	%r67, %r66, %r6, %r65;
	mul.wide.u32 	%rd9, %r54, 16;
	add.s64 	%rd10, %rd8, %rd9;
	st.global.u32 	[%rd10], %r67;
	ld.const.u32 	%r68, [constPT];
	ld.const.u32 	%r69, [constPT+4];
	mad.lo.s32 	%r70, %r69, %r1, %r68;
	ld.const.u32 	%r71, [constPT+8];
	mad.lo.s32 	%r72, %r71, %r2, %r70;
	ld.const.u32 	%r73, [constPT+12];
	mad.lo.s32 	%r74, %r73, %r3, %r72;
	ld.const.u32 	%r75, [constPT+16];
	mad.lo.s32 	%r76, %r75, %r4, %r74;
	ld.const.u32 	%r77, [constPT+20];
	mad.lo.s32 	%r78, %r77, %r5, %r76;
	ld.const.u32 	%r79, [constPT+24];
	mad.lo.s32 	%r80, %r79, %r6, %r78;
	st.global.u32 	[%rd10+4], %r80;
	ld.const.u32 	%r81, [constPHI];
	ld.const.u32 	%r82, [constPHI+4];
	mad.lo.s32 	%r83, %r82, %r1, %r81;
	ld.const.u32 	%r84, [constPHI+8];
	mad.lo.s32 	%r85, %r84, %r2, %r83;
	ld.const.u32 	%r86, [constPHI+12];
	mad.lo.s32 	%r87, %r86, %r3, %r85;
	ld.const.u32 	%r88, [constPHI+16];
	mad.lo.s32 	%r89, %r88, %r4, %r87;
	ld.const.u32 	%r90, [constPHI+20];
	mad.lo.s32 	%r91, %r90, %r5, %r89;
	ld.const.u32 	%r92, [constPHI+24];
	mad.lo.s32 	%r93, %r92, %r6, %r91;
	st.global.u32 	[%rd10+8], %r93;
	st.global.u32 	[%rd10+12], %r7;
$L__BB1_2:
	ret;

}
	// .globl	_Z12kTrigger_bigPcPjS0_
.visible .entry _Z12kTrigger_bigPcPjS0_(
	.param .u64 .ptr .align 1 _Z12kTrigger_bigPcPjS0__param_0,
	.param .u64 .ptr .align 1 _Z12kTrigger_bigPcPjS0__param_1,
	.param .u64 .ptr .align 1 _Z12kTrigger_bigPcPjS0__param_2
)
{
	.reg .b32 	%r<95>;
	.reg .b64 	%rd<9>;

	ld.param.u64 	%rd1, [_Z12kTrigger_bigPcPjS0__param_1];
	ld.param.u64 	%rd2, [_Z12kTrigger_bigPcPjS0__param_2];
	cvta.to.global.u64 	%rd3, %rd1;
	cvta.to.global.u64 	%rd4, %rd2;
	mov.u32 	%r1, %ctaid.x;
	mov.u32 	%r2, %tid.x;
	mov.u32 	%r3, %ntid.x;
	mad.lo.s32 	%r4, %r1, %r3, %r2;
	mul.wide.u32 	%rd5, %r2, 4;
	add.s64 	%rd6, %rd4, %rd5;
	ld.global.u32 	%r5, [%rd6];
	mov.b32 	%r6, 65535;
	shl.b32 	%r7, %r6, %r1;
	and.b32  	%r8, %r5, %r7;
	shr.u32 	%r9, %r8, 4;
	shr.u32 	%r10, %r8, 8;
	shr.u32 	%r11, %r8, 12;
	shr.u32 	%r12, %r8, 16;
	shr.u32 	%r13, %r8, 20;
	ld.const.u32 	%r14, [constD0];
	ld.const.u32 	%r15, [constD0+4];
	mad.lo.s32 	%r16, %r15, %r8, %r14;
	ld.const.u32 	%r17, [constD0+8];
	mad.lo.s32 	%r18, %r17, %r9, %r16;
	ld.const.u32 	%r19, [constD0+12];
	mad.lo.s32 	%r20, %r19, %r10, %r18;
	ld.const.u32 	%r21, [constD0+16];
	mad.lo.s32 	%r22, %r21, %r11, %r20;
	ld.const.u32 	%r23, [constD0+20];
	mad.lo.s32 	%r24, %r23, %r12, %r22;
	ld.const.u32 	%r25, [constD0+24];
	mad.lo.s32 	%r26, %r25, %r13, %r24;
	mul.wide.u32 	%rd7, %r4, 16;
	add.s64 	%rd8, %rd3, %rd7;
	st.global.u32 	[%rd8], %r26;
	ld.const.u32 	%r27, [constPT];
	ld.const.u32 	%r28, [constPT+4];
	mad.lo.s32 	%r29, %r28, %r8, %r27;
	ld.const.u32 	%r30, [constPT+8];
	mad.lo.s32 	%r31, %r30, %r9, %r29;
	ld.const.u32 	%r32, [constPT+12];
	mad.lo.s32 	%r33, %r32, %r10, %r31;
	ld.const.u32 	%r34, [constPT+16];
	mad.lo.s32 	%r35, %r34, %r11, %r33;
	ld.const.u32 	%r36, [constPT+20];
	mad.lo.s32 	%r37, %r36, %r12, %r35;
	ld.const.u32 	%r38, [constPT+24];
	mad.lo.s32 	%r39, %r38, %r13, %r37;
	st.global.u32 	[%rd8+4], %r39;
	ld.const.u32 	%r40, [constPHI];
	ld.const.u32 	%r41, [constPHI+4];
	mad.lo.s32 	%r42, %r41, %r8, %r40;
	ld.const.u32 	%r43, [constPHI+8];
	mad.lo.s32 	%r44, %r43, %r9, %r42;
	ld.const.u32 	%r45, [constPHI+12];
	mad.lo.s32 	%r46, %r45, %r10, %r44;
	ld.const.u32 	%r47, [constPHI+16];
	mad.lo.s32 	%r48, %r47, %r11, %r46;
	ld.const.u32 	%r49, [constPHI+20];
	mad.lo.s32 	%r50, %r49, %r12, %r48;
	ld.const.u32 	%r51, [constPHI+24];
	mad.lo.s32 	%r52, %r51, %r13, %r50;
	st.global.u32 	[%rd8+8], %r52;
	ld.const.u32 	%r53, [constCHI0];
	ld.const.u32 	%r54, [constCHI0+4];
	mad.lo.s32 	%r55, %r54, %r8, %r53;
	ld.const.u32 	%r56, [constCHI0+8];
	mad.lo.s32 	%r57, %r56, %r9, %r55;
	ld.const.u32 	%r58, [constCHI0+12];
	mad.lo.s32 	%r59, %r58, %r10, %r57;
	ld.const.u32 	%r60, [constCHI0+16];
	mad.lo.s32 	%r61, %r60, %r11, %r59;
	ld.const.u32 	%r62, [constCHI0+20];
	mad.lo.s32 	%r63, %r62, %r12, %r61;
	ld.const.u32 	%r64, [constCHI0+24];
	mad.lo.s32 	%r65, %r64, %r13, %r63;
	mul.lo.s32 	%r66, %r65, %r65;
	ld.const.u32 	%r67, [constCHI1];
	ld.const.u32 	%r68, [constCHI1+4];
	mad.lo.s32 	%r69, %r68, %r8, %r67;
	ld.const.u32 	%r70, [constCHI1+8];
	mad.lo.s32 	%r71, %r70, %r9, %r69;
	ld.const.u32 	%r72, [constCHI1+12];
	mad.lo.s32 	%r73, %r72, %r10, %r71;
	ld.const.u32 	%r74, [constCHI1+16];
	mad.lo.s32 	%r75, %r74, %r11, %r73;
	ld.const.u32 	%r76, [constCHI1+20];
	mad.lo.s32 	%r77, %r76, %r12, %r75;
	ld.const.u32 	%r78, [constCHI1+24];
	mad.lo.s32 	%r79, %r78, %r13, %r77;
	mad.lo.s32 	%r80, %r79, %r79, %r66;
	ld.const.u32 	%r81, [constCHI2];
	ld.const.u32 	%r82, [constCHI2+4];
	mad.lo.s32 	%r83, %r82, %r8, %r81;
	ld.const.u32 	%r84, [constCHI2+8];
	mad.lo.s32 	%r85, %r84, %r9, %r83;
	ld.const.u32 	%r86, [constCHI2+12];
	mad.lo.s32 	%r87, %r86, %r10, %r85;
	ld.const.u32 	%r88, [constCHI2+16];
	mad.lo.s32 	%r89, %r88, %r11, %r87;
	ld.const.u32 	%r90, [constCHI2+20];
	mad.lo.s32 	%r91, %r90, %r12, %r89;
	ld.const.u32 	%r92, [constCHI2+24];
	mad.lo.s32 	%r93, %r92, %r13, %r91;
	mad.lo.s32 	%r94, %r93, %r93, %r80;
	st.global.u32 	[%rd8+12], %r94;
	ret;

}
	// .globl	_Z8kTriggerPcPjS0_
.visible .entry _Z8kTriggerPcPjS0_(
	.param .u64 .ptr .align 1 _Z8kTriggerPcPjS0__param_0,
	.param .u64 .ptr .align 1 _Z8kTriggerPcPjS0__param_1,
	.param .u64 .ptr .align 1 _Z8kTriggerPcPjS0__param_2
)
{
	.reg .b32 	%r<70>;
	.reg .b64 	%rd<9>;

	ld.param.u64 	%rd1, [_Z8kTriggerPcPjS0__param_1];
	ld.param.u64 	%rd2, [_Z8kTriggerPcPjS0__param_2];
	cvta.to.global.u64 	%rd3, %rd1;
	cvta.to.global.u64 	%rd4, %rd2;
	mov.u32 	%r1, %ctaid.x;
	mov.u32 	%r2, %ntid.x;
	mov.u32 	%r3, %tid.x;
	mad.lo.s32 	%r4, %r1, %r2, %r3;
	mul.wide.u32 	%rd5, %r4, 4;
	add.s64 	%rd6, %rd4, %rd5;
	ld.global.u32 	%r5, [%rd6];
	and.b32  	%r6, %r5, 65535;
	shr.u32 	%r7, %r5, 4;
	and.b32  	%r8, %r7, 4095;
	shr.u32 	%r9, %r5, 8;
	and.b32  	%r10, %r9, 255;
	shr.u32 	%r11, %r5, 12;
	and.b32  	%r12, %r11, 15;
	ld.const.u32 	%r13, [constD0];
	ld.const.u32 	%r14, [constD0+4];
	mad.lo.s32 	%r15, %r14, %r6, %r13;
	ld.const.u32 	%r16, [constD0+8];
	mad.lo.s32 	%r17, %r16, %r8, %r15;
	ld.const.u32 	%r18, [constD0+12];
	mad.lo.s32 	%r19, %r18, %r10, %r17;
	ld.const.u32 	%r20, [constD0+16];
	mad.lo.s32 	%r21, %r20, %r12, %r19;
	mul.wide.u32 	%rd7, %r4, 16;
	add.s64 	%rd8, %rd3, %rd7;
	st.global.u32 	[%rd8], %r21;
	ld.const.u32 	%r22, [constPT];
	ld.const.u32 	%r23, [constPT+4];
	mad.lo.s32 	%r24, %r23, %r6, %r22;
	ld.const.u32 	%r25, [constPT+8];
	mad.lo.s32 	%r26, %r25, %r8, %r24;
	ld.const.u32 	%r27, [constPT+12];
	mad.lo.s32 	%r28, %r27, %r10, %r26;
	ld.const.u32 	%r29, [constPT+16];
	mad.lo.s32 	%r30, %r29, %r12, %r28;
	st.global.u32 	[%rd8+4], %r30;
	ld.const.u32 	%r31, [constPHI];
	ld.const.u32 	%r32, [constPHI+4];
	mad.lo.s32 	%r33, %r32, %r6, %r31;
	ld.const.u32 	%r34, [constPHI+8];
	mad.lo.s32 	%r35, %r34, %r8, %r33;
	ld.const.u32 	%r36, [constPHI+12];
	mad.lo.s32 	%r37, %r36, %r10, %r35;
	ld.const.u32 	%r38, [constPHI+16];
	mad.lo.s32 	%r39, %r38, %r12, %r37;
	st.global.u32 	[%rd8+8], %r39;
	ld.const.u32 	%r40, [constCHI0];
	ld.const.u32 	%r41, [constCHI0+4];
	mad.lo.s32 	%r42, %r41, %r6, %r40;
	ld.const.u32 	%r43, [constCHI0+8];
	mad.lo.s32 	%r44, %r43, %r8, %r42;
	ld.const.u32 	%r45, [constCHI0+12];
	mad.lo.s32 	%r46, %r45, %r10, %r44;
	ld.const.u32 	%r47, [constCHI0+16];
	mad.lo.s32 	%r48, %r47, %r12, %r46;
	mul.lo.s32 	%r49, %r48, %r48;
	ld.const.u32 	%r50, [constCHI1];
	ld.const.u32 	%r51, [constCHI1+4];
	mad.lo.s32 	%r52, %r51, %r6, %r50;
	ld.const.u32 	%r53, [constCHI1+8];
	mad.lo.s32 	%r54, %r53, %r8, %r52;
	ld.const.u32 	%r55, [constCHI1+12];
	mad.lo.s32 	%r56, %r55, %r10, %r54;
	ld.const.u32 	%r57, [constCHI1+16];
	mad.lo.s32 	%r58, %r57, %r12, %r56;
	mad.lo.s32 	%r59, %r58, %r58, %r49;
	ld.const.u32 	%r60, [constCHI2];
	ld.const.u32 	%r61, [constCHI2+4];
	mad.lo.s32 	%r62, %r61, %r6, %r60;
	ld.const.u32 	%r63, [constCHI2+8];
	mad.lo.s32 	%r64, %r63, %r8, %r62;
	ld.const.u32 	%r65, [constCHI2+12];
	mad.lo.s32 	%r66, %r65, %r10, %r64;
	ld.const.u32 	%r67, [constCHI2+16];
	mad.lo.s32 	%r68, %r67, %r12, %r66;
	mad.lo.s32 	%r69, %r68, %r68, %r59;
	st.global.u32 	[%rd8+12], %r69;
	ret;

}


// ===== COMPILED SASS (sm_100) =====

	.target	sm_100

	.elftype	@"ET_EXEC"


//--------------------- .note.nv.tkinfo           --------------------------
	.section	.note.nv.tkinfo,"",@"SHT_NOTE"
	.sectionflags	@"SHF_NOTE_NV_TKINFO"
	.tkinfo
        /*0018*/ 	.word	0x00000002
        /*0030*/ 	.string	""
        /*0030*/ 	.string	"ptxas"
        /*0030*/ 	.string	"Cuda compilation tools, release 13.0, V13.0.88"
        /*0030*/ 	.string	"Build cuda_13.0.r13.0/compiler.36424714_0"
        /*0030*/ 	.string	"-arch sm_100 -m 64 "



//--------------------- .note.nv.cuinfo           --------------------------
	.section	.note.nv.cuinfo,"",@"SHT_NOTE"
	.sectionflags	@"SHF_NOTE_NV_CUINFO"
        /*0018*/ 	.short	0x0002
        /*001a*/ 	.short	0x0064
        /*001c*/ 	.short	0x0082
	.zero		2


//--------------------- .nv.info                  --------------------------
	.section	.nv.info,"",@"SHT_CUDA_INFO"
	.align	4


	//----- nvinfo : EIATTR_REGCOUNT
	.align		4
        /*0000*/ 	.byte	0x04, 0x2f
        /*0002*/ 	.short	(.L_7 - .L_6)
	.align		4
.L_6:
        /*0004*/ 	.word	index@(_Z17kTrigger_CopyOnlyPcPjS0_)
        /*0008*/ 	.word	0x0000000c


	//----- nvinfo : EIATTR_FRAME_SIZE
	.align		4
.L_7:
        /*000c*/ 	.byte	0x04, 0x11
        /*000e*/ 	.short	(.L_9 - .L_8)
	.align		4
.L_8:
        /*0010*/ 	.word	index@(_Z17kTrigger_CopyOnlyPcPjS0_)
        /*0014*/ 	.word	0x00000000


	//----- nvinfo : EIATTR_REGCOUNT
	.align		4
.L_9:
        /*0018*/ 	.byte	0x04, 0x2f
        /*001a*/ 	.short	(.L_11 - .L_10)
	.align		4
.L_10:
        /*001c*/ 	.word	index@(_Z11kTrigger_SPPjS_S_)
        /*0020*/ 	.word	0x0000001c


	//----- nvinfo : EIATTR_FRAME_SIZE
	.align		4
.L_11:
        /*0024*/ 	.byte	0x04, 0x11
        /*0026*/ 	.short	(.L_13 - .L_12)
	.align		4
.L_12:
        /*0028*/ 	.word	index@(_Z11kTrigger_SPPjS_S_)
        /*002c*/ 	.word	0x00000000


	//----- nvinfo : EIATTR_REGCOUNT
	.align		4
.L_13:
        /*0030*/ 	.byte	0x04, 0x2f
        /*0032*/ 	.short	(.L_15 - .L_14)
	.align		4
.L_14:
        /*0034*/ 	.word	index@(_Z12kTrigger_bigPcPjS0_)
        /*0038*/ 	.word	0x0000001e


	//----- nvinfo : EIATTR_FRAME_SIZE
	.align		4
.L_15:
        /*003c*/ 	.byte	0x04, 0x11
        /*003e*/ 	.short	(.L_17 - .L_16)
	.align		4
.L_16:
        /*0040*/ 	.word	index@(_Z12kTrigger_bigPcPjS0_)
        /*0044*/ 	.word	0x00000000


	//----- nvinfo : EIATTR_REGCOUNT
	.align		4
.L_17:
        /*0048*/ 	.byte	0x04, 0x2f
        /*004a*/ 	.short	(.L_19 - .L_18)
	.align		4
.L_18:
        /*004c*/ 	.word	index@(_Z8kTriggerPcPjS0_)
        /*0050*/ 	.word	0x00000015


	//----- nvinfo : EIATTR_FRAME_SIZE
	.align		4
.L_19:
        /*0054*/ 	.byte	0x04, 0x11
        /*0056*/ 	.short	(.L_21 - .L_20)
	.align		4
.L_20:
        /*0058*/ 	.word	index@(_Z8kTriggerPcPjS0_)
        /*005c*/ 	.word	0x00000000


	//----- nvinfo : EIATTR_MIN_STACK_SIZE
	.align		4
.L_21:
        /*0060*/ 	.byte	0x04, 0x12
        /*0062*/ 	.short	(.L_23 - .L_22)
	.align		4
.L_22:
        /*0064*/ 	.word	index@(_Z8kTriggerPcPjS0_)
        /*0068*/ 	.word	0x00000000


	//----- nvinfo : EIATTR_MIN_STACK_SIZE
	.align		4
.L_23:
        /*006c*/ 	.byte	0x04, 0x12
        /*006e*/ 	.short	(.L_25 - .L_24)
	.align		4
.L_24:
        /*0070*/ 	.word	index@(_Z12kTrigger_bigPcPjS0_)
        /*0074*/ 	.word	0x00000000


	//----- nvinfo : EIATTR_MIN_STACK_SIZE
	.align		4
.L_25:
        /*0078*/ 	.byte	0x04, 0x12
        /*007a*/ 	.short	(.L_27 - .L_26)
	.align		4
.L_26:
        /*007c*/ 	.word	index@(_Z11kTrigger_SPPjS_S_)
        /*0080*/ 	.word	0x00000000


	//----- nvinfo : EIATTR_MIN_STACK_SIZE
	.align		4
.L_27:
        /*0084*/ 	.byte	0x04, 0x12
        /*0086*/ 	.short	(.L_29 - .L_28)
	.align		4
.L_28:
        /*0088*/ 	.word	index@(_Z17kTrigger_CopyOnlyPcPjS0_)
        /*008c*/ 	.word	0x00000000
.L_29:


//--------------------- .nv.compat                --------------------------
	.section	.nv.compat,"",@"SHT_CUDA_COMPAT_INFO"
	.align	4
        /*0000*/ 	.byte	0x02, 0x09, 0x00, 0x00, 0x02, 0x02, 0x01, 0x00, 0x02, 0x05, 0x05, 0x00, 0x03, 0x07, 0x01, 0x01
        /*0010*/ 	.byte	0x02, 0x03, 0x00, 0x00, 0x02, 0x06, 0x01, 0x00, 0x04, 0x0b, 0x08, 0x00, 0x09, 0x00, 0x00, 0x00
        /*0020*/ 	.byte	0x00, 0x00, 0x00, 0x00


//--------------------- .nv.info._Z8kTriggerPcPjS0_ --------------------------
	.section	.nv.info._Z8kTriggerPcPjS0_,"",@"SHT_CUDA_INFO"
	.sectionflags	@""
	.align	4


	//----- nvinfo : EIATTR_CUDA_API_VERSION
	.align		4
        /*0000*/ 	.byte	0x04, 0x37
        /*0002*/ 	.short	(.L_31 - .L_30)
.L_30:
        /*0004*/ 	.word	0x00000082


	//----- nvinfo : EIATTR_KPARAM_INFO
	.align		4
.L_31:
        /*0008*/ 	.byte	0x04, 0x17
        /*000a*/ 	.short	(.L_33 - .L_32)
.L_32:
        /*000c*/ 	.word	0x00000000
        /*0010*/ 	.short	0x0002
        /*0012*/ 	.short	0x0010
        /*0014*/ 	.byte	0x00, 0xf5, 0x21, 0x00


	//----- nvinfo : EIATTR_KPARAM_INFO
	.align		4
.L_33:
        /*0018*/ 	.byte	0x04, 0x17
        /*001a*/ 	.short	(.L_35 - .L_34)
.L_34:
        /*001c*/ 	.word	0x00000000
        /*0020*/ 	.short	0x0001
        /*0022*/ 	.short	0x0008
        /*0024*/ 	.byte	0x00, 0xf5, 0x21, 0x00


	//----- nvinfo : EIATTR_KPARAM_INFO
	.align		4
.L_35:
        /*0028*/ 	.byte	0x04, 0x17
        /*002a*/ 	.short	(.L_37 - .L_36)
.L_36:
        /*002c*/ 	.word	0x00000000
        /*0030*/ 	.short	0x0000
        /*0032*/ 	.short	0x0000
        /*0034*/ 	.byte	0x00, 0xf5, 0x21, 0x00


	//----- nvinfo : EIATTR_SPARSE_MMA_MASK
	.align		4
.L_37:
        /*0038*/ 	.byte	0x03, 0x50
        /*003a*/ 	.short	0x0000


	//----- nvinfo : EIATTR_MAXREG_COUNT
	.align		4
        /*003c*/ 	.byte	0x03, 0x1b
        /*003e*/ 	.short	0x00ff


	//----- nvinfo : EIATTR_MERCURY_ISA_VERSION
	.align		4
        /*0040*/ 	.byte	0x03, 0x5f
        /*0042*/ 	.short	0x0101


	//----- nvinfo : EIATTR_VRC_CTA_INIT_COUNT
	.align		4
        /*0044*/ 	.byte	0x02, 0x4a
	.zero		1
	.zero		1


	//----- nvinfo : EIATTR_EXIT_INSTR_OFFSETS
	.align		4
        /*0048*/ 	.byte	0x04, 0x1c
        /*004a*/ 	.short	(.L_39 - .L_38)


	//   ....[0]....
.L_38:
        /*004c*/ 	.word	0x00000410


	//----- nvinfo : EIATTR_CBANK_PARAM_SIZE
	.align		4
.L_39:
        /*0050*/ 	.byte	0x03, 0x19
        /*0052*/ 	.short	0x0018


	//----- nvinfo : EIATTR_PARAM_CBANK
	.align		4
        /*0054*/ 	.byte	0x04, 0x0a
        /*0056*/ 	.short	(.L_41 - .L_40)
	.align		4
.L_40:
        /*0058*/ 	.word	index@(.nv.constant0._Z8kTriggerPcPjS0_)
        /*005c*/ 	.short	0x0380
        /*005e*/ 	.short	0x0018


	//----- nvinfo : EIATTR_SW_WAR
	.align		4
.L_41:
        /*0060*/ 	.byte	0x04, 0x36
        /*0062*/ 	.short	(.L_43 - .L_42)
.L_42:
        /*0064*/ 	.word	0x00000008
.L_43:


//--------------------- .nv.info._Z12kTrigger_bigPcPjS0_ --------------------------
	.section	.nv.info._Z12kTrigger_bigPcPjS0_,"",@"SHT_CUDA_INFO"
	.sectionflags	@""
	.align	4


	//----- nvinfo : EIATTR_CUDA_API_VERSION
	.align		4
        /*0000*/ 	.byte	0x04, 0x37
        /*0002*/ 	.short	(.L_45 - .L_44)
.L_44:
        /*0004*/ 	.word	0x00000082


	//----- nvinfo : EIATTR_KPARAM_INFO
	.align		4
.L_45:
        /*0008*/ 	.byte	0x04, 0x17
        /*000a*/ 	.short	(.L_47 - .L_46)
.L_46:
        /*000c*/ 	.word	0x00000000
        /*0010*/ 	.short	0x0002
        /*0012*/ 	.short	0x0010
        /*0014*/ 	.byte	0x00, 0xf5, 0x21, 0x00


	//----- nvinfo : EIATTR_KPARAM_INFO
	.align		4
.L_47:
        /*0018*/ 	.byte	0x04, 0x17
        /*001a*/ 	.short	(.L_49 - .L_48)
.L_48:
        /*001c*/ 	.word	0x00000000
        /*0020*/ 	.short	0x0001
        /*0022*/ 	.short	0x0008
        /*0024*/ 	.byte	0x00, 0xf5, 0x21, 0x00


	//----- nvinfo : EIATTR_KPARAM_INFO
	.align		4
.L_49:
        /*0028*/ 	.byte	0x04, 0x17
        /*002a*/ 	.short	(.L_51 - .L_50)
.L_50:
        /*002c*/ 	.word	0x00000000
        /*0030*/ 	.short	0x0000
        /*0032*/ 	.short	0x0000
        /*0034*/ 	.byte	0x00, 0xf5, 0x21, 0x00


	//----- nvinfo : EIATTR_SPARSE_MMA_MASK
	.align		4
.L_51:
        /*0038*/ 	.byte	0x03, 0x50
        /*003a*/ 	.short	0x0000


	//----- nvinfo : EIATTR_MAXREG_COUNT
	.align		4
        /*003c*/ 	.byte	0x03, 0x1b
        /*003e*/ 	.short	0x00ff


	//----- nvinfo : EIATTR_MERCURY_ISA_VERSION
	.align		4
        /*0040*/ 	.byte	0x03, 0x5f
        /*0042*/ 	.short	0x0101


	//----- nvinfo : EIATTR_VRC_CTA_INIT_COUNT
	.align		4
        /*0044*/ 	.byte	0x02, 0x4a
	.zero		1
	.zero		1


	//----- nvinfo : EIATTR_EXIT_INSTR_OFFSETS
	.align		4
        /*0048*/ 	.byte	0x04, 0x1c
        /*004a*/ 	.short	(.L_53 - .L_52)


	//   ....[0]....
.L_52:
        /*004c*/ 	.word	0x000004f0


	//----- nvinfo : EIATTR_CBANK_PARAM_SIZE
	.align		4
.L_53:
        /*0050*/ 	.byte	0x03, 0x19
        /*0052*/ 	.short	0x0018


	//----- nvinfo : EIATTR_PARAM_CBANK
	.align		4
        /*0054*/ 	.byte	0x04, 0x0a
        /*0056*/ 	.short	(.L_55 - .L_54)
	.align		4
.L_54:
        /*0058*/ 	.word	index@(.nv.constant0._Z12kTrigger_bigPcPjS0_)
        /*005c*/ 	.short	0x0380
        /*005e*/ 	.short	0x0018


	//----- nvinfo : EIATTR_SW_WAR
	.align		4
.L_55:
        /*0060*/ 	.byte	0x04, 0x36
        /*0062*/ 	.short	(.L_57 - .L_56)
.L_56:
        /*0064*/ 	.word	0x00000008
.L_57:


//--------------------- .nv.info._Z11kTrigger_SPPjS_S_ --------------------------
	.section	.nv.info._Z11kTrigger_SPPjS_S_,"",@"SHT_CUDA_INFO"
	.sectionflags	@""
	.align	4


	//----- nvinfo : EIATTR_CUDA_API_VERSION
	.align		4
        /*0000*/ 	.byte	0x04, 0x37
        /*0002*/ 	.short	(.L_59 - .L_58)
.L_58:
        /*0004*/ 	.word	0x00000082


	//----- nvinfo : EIATTR_KPARAM_INFO
	.align		4
.L_59:
        /*0008*/ 	.byte	0x04, 0x17
        /*000a*/ 	.short	(.L_61 - .L_60)
.L_60:
        /*000c*/ 	.word	0x00000000
        /*0010*/ 	.short	0x0002
        /*0012*/ 	.short	0x0010
        /*0014*/ 	.byte	0x00, 0xf5, 0x21, 0x00


	//----- nvinfo : EIATTR_KPARAM_INFO
	.align		4
.L_61:
        /*0018*/ 	.byte	0x04, 0x17
        /*001a*/ 	.short	(.L_63 - .L_62)
.L_62:
        /*001c*/ 	.word	0x00000000
        /*0020*/ 	.short	0x0001
        /*0022*/ 	.short	0x0008
        /*0024*/ 	.byte	0x00, 0xf5, 0x21, 0x00


	//----- nvinfo : EIATTR_KPARAM_INFO
	.align		4
.L_63:
        /*0028*/ 	.byte	0x04, 0x17
        /*002a*/ 	.short	(.L_65 - .L_64)
.L_64:
        /*002c*/ 	.word	0x00000000
        /*0030*/ 	.short	0x0000
        /*0032*/ 	.short	0x0000
        /*0034*/ 	.byte	0x00, 0xf5, 0x21, 0x00


	//----- nvinfo : EIATTR_SPARSE_MMA_MASK
	.align		4
.L_65:
        /*0038*/ 	.byte	0x03, 0x50
        /*003a*/ 	.short	0x0000


	//----- nvinfo : EIATTR_MAXREG_COUNT
	.align		4
        /*003c*/ 	.byte	0x03, 0x1b
        /*003e*/ 	.short	0x00ff


	//----- nvinfo : EIATTR_MERCURY_ISA_VERSION
	.align		4
        /*0040*/ 	.byte	0x03, 0x5f
        /*0042*/ 	.short	0x0101


	//----- nvinfo : EIATTR_INT_WARP_WIDE_INSTR_OFFSETS
	.align		4
        /*0044*/ 	.byte	0x04, 0x31
        /*0046*/ 	.short	(.L_67 - .L_66)


	//   ....[0]....
.L_66:
        /*0048*/ 	.word	0x00000300


	//   ....[1]....
        /*004c*/ 	.word	0x00000550


	//----- nvinfo : EIATTR_VRC_CTA_INIT_COUNT
	.align		4
.L_67:
        /*0050*/ 	.byte	0x02, 0x4a
	.zero		1
	.zero		1


	//----- nvinfo : EIATTR_EXIT_INSTR_OFFSETS
	.align		4
        /*0054*/ 	.byte	0x04, 0x1c
        /*0056*/ 	.short	(.L_69 - .L_68)


	//   ....[0]....
.L_68:
        /*0058*/ 	.word	0x000002e0


	//   ....[1]....
        /*005c*/ 	.word	0x000005c0


	//----- nvinfo : EIATTR_CBANK_PARAM_SIZE
	.align		4
.L_69:
        /*0060*/ 	.byte	0x03, 0x19
        /*0062*/ 	.short	0x0018


	//----- nvinfo : EIATTR_PARAM_CBANK
	.align		4
        /*0064*/ 	.byte	0x04, 0x0a
        /*0066*/ 	.short	(.L_71 - .L_70)
	.align		4
.L_70:
        /*0068*/ 	.word	index@(.nv.constant0._Z11kTrigger_SPPjS_S_)
        /*006c*/ 	.short	0x0380
        /*006e*/ 	.short	0x0018


	//----- nvinfo : EIATTR_SW_WAR
	.align		4
.L_71:
        /*0070*/ 	.byte	0x04, 0x36
        /*0072*/ 	.short	(.L_73 - .L_72)
.L_72:
        /*0074*/ 	.word	0x00000008
.L_73:


//--------------------- .nv.info._Z17kTrigger_CopyOnlyPcPjS0_ --------------------------
	.section	.nv.info._Z17kTrigger_CopyOnlyPcPjS0_,"",@"SHT_CUDA_INFO"
	.sectionflags	@""
	.align	4


	//----- nvinfo : EIATTR_CUDA_API_VERSION
	.align		4
        /*0000*/ 	.byte	0x04, 0x37
        /*0002*/ 	.short	(.L_75 - .L_74)
.L_74:
        /*0004*/ 	.word	0x00000082


	//----- nvinfo : EIATTR_KPARAM_INFO
	.align		4
.L_75:
        /*0008*/ 	.byte	0x04, 0x17
        /*000a*/ 	.short	(.L_77 - .L_76)
.L_76:
        /*000c*/ 	.word	0x00000000
        /*0010*/ 	.short	0x0002
        /*0012*/ 	.short	0x0010
        /*0014*/ 	.byte	0x00, 0xf5, 0x21, 0x00


	//----- nvinfo : EIATTR_KPARAM_INFO
	.align		4
.L_77:
        /*0018*/ 	.byte	0x04, 0x17
        /*001a*/ 	.short	(.L_79 - .L_78)
.L_78:
        /*001c*/ 	.word	0x00000000
        /*0020*/ 	.short	0x0001
        /*0022*/ 	.short	0x0008
        /*0024*/ 	.byte	0x00, 0xf5, 0x21, 0x00


	//----- nvinfo : EIATTR_KPARAM_INFO
	.align		4
.L_79:
        /*0028*/ 	.byte	0x04, 0x17
        /*002a*/ 	.short	(.L_81 - .L_80)
.L_80:
        /*002c*/ 	.word	0x00000000
        /*0030*/ 	.short	0x0000
        /*0032*/ 	.short	0x0000
        /*0034*/ 	.byte	0x00, 0xf5, 0x21, 0x00


	//----- nvinfo : EIATTR_SPARSE_MMA_MASK
	.align		4
.L_81:
        /*0038*/ 	.byte	0x03, 0x50
        /*003a*/ 	.short	0x0000


	//----- nvinfo : EIATTR_MAXREG_COUNT
	.align		4
        /*003c*/ 	.byte	0x03, 0x1b
        /*003e*/ 	.short	0x00ff


	//----- nvinfo : EIATTR_MERCURY_ISA_VERSION
	.align		4
        /*0040*/ 	.byte	0x03, 0x5f
        /*0042*/ 	.short	0x0101


	//----- nvinfo : EIATTR_VRC_CTA_INIT_COUNT
	.align		4
        /*0044*/ 	.byte	0x02, 0x4a
	.zero		1
	.zero		1


	//----- nvinfo : EIATTR_EXIT_INSTR_OFFSETS
	.align		4
        /*0048*/ 	.byte	0x04, 0x1c
        /*004a*/ 	.short	(.L_83 - .L_82)


	//   ....[0]....
.L_82:
        /*004c*/ 	.word	0x00000100


	//----- nvinfo : EIATTR_CBANK_PARAM_SIZE
	.align		4
.L_83:
        /*0050*/ 	.byte	0x03, 0x19
        /*0052*/ 	.short	0x0018


	//----- nvinfo : EIATTR_PARAM_CBANK
	.align		4
        /*0054*/ 	.byte	0x04, 0x0a
        /*0056*/ 	.short	(.L_85 - .L_84)
	.align		4
.L_84:
        /*0058*/ 	.word	index@(.nv.constant0._Z17kTrigger_CopyOnlyPcPjS0_)
        /*005c*/ 	.short	0x0380
        /*005e*/ 	.short	0x0018


	//----- nvinfo : EIATTR_SW_WAR
	.align		4
.L_85:
        /*0060*/ 	.byte	0x04, 0x36
        /*0062*/ 	.short	(.L_87 - .L_86)
.L_86:
        /*0064*/ 	.word	0x00000008
.L_87:


//--------------------- .nv.callgraph             --------------------------
	.section	.nv.callgraph,"",@"SHT_CUDA_CALLGRAPH"
	.align	4
	.sectionentsize	8
	.align		4
        /*0000*/ 	.word	0x00000000
	.align		4
        /*0004*/ 	.word	0xffffffff
	.align		4
        /*0008*/ 	.word	0x00000000
	.align		4
        /*000c*/ 	.word	0xfffffffe
	.align		4
        /*0010*/ 	.word	0x00000000
	.align		4
        /*0014*/ 	.word	0xfffffffd
	.align		4
        /*0018*/ 	.word	0x00000000
	.align		4
        /*001c*/ 	.word	0xfffffffc


//--------------------- .nv.constant3             --------------------------
	.section	.nv.constant3,"a",@progbits
	.align	4
.nv.constant3:
	.type		constD0,@object
	.size		constD0,(constPT - constD0)
constD0:
        /*0000*/ 	.byte	0x63, 0x59, 0x00, 0x00, 0x80, 0x7f, 0x00, 0x00, 0xb5, 0x14, 0x00, 0x00, 0x54, 0xdf, 0x00, 0x00
        /*0010*/ 	.byte	0xe2, 0xe3, 0x00, 0x00, 0x73, 0x2e, 0x00, 0x00, 0x17, 0x43, 0x00, 0x00
	.type		constPT,@object
	.size		constPT,(constPHI - constPT)
constPT:
        /*001c*/ 	.byte	0xe9, 0x41, 0x00, 0x00, 0xbf, 0x62, 0x00, 0x00, 0xcf, 0xae, 0x00, 0x00, 0xa2, 0x75, 0x00, 0x00
        /*002c*/ 	.byte	0x7d, 0x12, 0x00, 0x00, 0x7f, 0xdb, 0x00, 0x00, 0x6e, 0x0a, 0x00, 0x00
	.type		constPHI,@object
	.size		constPHI,(constCHI0 - constPHI)
constPHI:
        /*0038*/ 	.byte	0x63, 0x69, 0x00, 0x00, 0x80, 0x6f, 0x00, 0x00, 0xb5, 0x24, 0x00, 0x00, 0x54, 0xcf, 0x00, 0x00
        /*0048*/ 	.byte	0xe2, 0xf3, 0x00, 0x00, 0x73, 0x1e, 0x00, 0x00, 0x17, 0x53, 0x00, 0x00
	.type		constCHI0,@object
	.size		constCHI0,(constCHI1 - constCHI0)
constCHI0:
        /*0054*/ 	.byte	0xe9, 0x42, 0x00, 0x00, 0xbf, 0x61, 0x00, 0x00, 0xcf, 0xaf, 0x00, 0x00, 0xa2, 0x74, 0x00, 0x00
        /*0064*/ 	.byte	0x7d, 0x13, 0x00, 0x00, 0x7f, 0xda, 0x00, 0x00, 0x6e, 0x0b, 0x00, 0x00
	.type		constCHI1,@object
	.size		constCHI1,(constCHI2 - constCHI1)
constCHI1:
        /*0070*/ 	.byte	0x73, 0x59, 0x00, 0x00, 0x70, 0x7f, 0x00, 0x00, 0xc5, 0x14, 0x00, 0x00, 0x44, 0xdf, 0x00, 0x00
        /*0080*/ 	.byte	0xf2, 0xe3, 0x00, 0x00, 0x63, 0x2e, 0x00, 0x00, 0x27, 0x43, 0x00, 0x00
	.type		constCHI2,@object
	.size		constCHI2,(.L_5 - constCHI2)
constCHI2:
        /*008c*/ 	.byte	0xea, 0x41, 0x00, 0x00, 0xbe, 0x62, 0x00, 0x00, 0xc0, 0xae, 0x00, 0x00, 0xa1, 0x75, 0x00, 0x00
        /*009c*/ 	.byte	0x7e, 0x12, 0x00, 0x00, 0x7e, 0xdb, 0x00, 0x00, 0x6f, 0x0a, 0x00, 0x00
.L_5:


//--------------------- .text._Z8kTriggerPcPjS0_  --------------------------
	.section	.text._Z8kTriggerPcPjS0_,"ax",@progbits
	.align	128
        .global         _Z8kTriggerPcPjS0_
        .type           _Z8kTriggerPcPjS0_,@function
        .size           _Z8kTriggerPcPjS0_,(.L_x_4 - _Z8kTriggerPcPjS0_)
        .other          _Z8kTriggerPcPjS0_,@"STO_CUDA_ENTRY STV_DEFAULT"
_Z8kTriggerPcPjS0_:
.text._Z8kTriggerPcPjS0_:
[----:B------:R-:W-:Y:S01]  /*0000*/  LDC R1, c[0x0][0x37c] ;  /* 0x0000df00ff017b82 */ /* 0x000fe20000000800 */
[----:B------:R-:W0:Y:S07]  /*0010*/  S2R R0, SR_TID.X ;  /* 0x0000000000007919 */ /* 0x000e2e0000002100 */
[----:B------:R-:W0:Y:S01]  /*0020*/  S2UR UR6, SR_CTAID.X ;  /* 0x00000000000679c3 */ /* 0x000e220000002500 */
[----:B------:R-:W1:Y:S01]  /*0030*/  LDCU.64 UR4, c[0x0][0x358] ;  /* 0x00006b00ff0477ac */ /* 0x000e620008000a00 */
[----:B------:R-:W2:Y:S06]  /*0040*/  LDCU.64 UR14, c[0x3][0x60] ;  /* 0x00c00c00ff0e77ac */ /* 0x000eac0008000a00 */
[----:B------:R-:W0:Y:S01]  /*0050*/  LDC R11, c[0x0][0x360] ;  /* 0x0000d800ff0b7b82 */ /* 0x000e220000000800 */
[----:B------:R-:W3:Y:S01]  /*0060*/  LDCU.128 UR20, c[0x3][0x90] ;  /* 0x00c01200ff1477ac */ /* 0x000ee20008000c00 */
[----:B------:R-:W4:Y:S06]  /*0070*/  LDCU.128 UR8, c[0x3][0x20] ;  /* 0x00c00400ff0877ac */ /* 0x000f2c0008000c00 */
[----:B------:R-:W5:Y:S01]  /*0080*/  LDC.64 R2, c[0x0][0x390] ;  /* 0x0000e400ff027b82 */ /* 0x000f620000000a00 */
[----:B------:R-:W4:Y:S01]  /*0090*/  LDCU.64 UR12, c[0x3][0x40] ;  /* 0x00c00800ff0c77ac */ /* 0x000f220008000a00 */
[----:B------:R-:W4:Y:S06]  /*00a0*/  LDCU UR16, c[0x3][0x80] ;  /* 0x00c01000ff1077ac */ /* 0x000f2c0008000800 */
[----:B------:R-:W2:Y:S01]  /*00b0*/  LDC.64 R16, c[0x3][RZ] ;  /* 0x00c00000ff107b82 */ /* 0x000ea20000000a00 */
[----:B0-----:R-:W-:-:S07]  /*00c0*/  IMAD R11, R11, UR6, R0 ;  /* 0x000000060b0b7c24 */ /* 0x001fce000f8e0200 */
[----:B------:R-:W0:Y:S01]  /*00d0*/  LDC.64 R6, c[0x3][0x8] ;  /* 0x00c00200ff067b82 */ /* 0x000e220000000a00 */
[----:B------:R-:W4:Y:S01]  /*00e0*/  LDCU.64 UR6, c[0x3][0x58] ;  /* 0x00c00b00ff0677ac */ /* 0x000f220008000a00 */
[----:B-----5:R-:W-:-:S06]  /*00f0*/  IMAD.WIDE.U32 R2, R11, 0x4, R2 ;  /* 0x000000040b027825 */ /* 0x020fcc00078e0002 */
[----:B------:R-:W5:Y:S01]  /*0100*/  LDC.64 R8, c[0x3][0x70] ;  /* 0x00c01c00ff087b82 */ /* 0x000f620000000a00 */
[----:B-1----:R1:W3:Y:S07]  /*0110*/  LDG.E R14, desc[UR4][R2.64] ;  /* 0x00000004020e7981 */ /* 0x0022ee000c1e1900 */
[----:B------:R-:W4:Y:S08]  /*0120*/  LDC R18, c[0x3][0x54] ;  /* 0x00c01500ff127b82 */ /* 0x000f300000000800 */
[----:B------:R-:W4:Y:S08]  /*0130*/  LDC.64 R4, c[0x3][0x78] ;  /* 0x00c01e00ff047b82 */ /* 0x000f300000000a00 */
[----:B------:R-:W0:Y:S08]  /*0140*/  LDC R12, c[0x3][0x8c] ;  /* 0x00c02300ff0c7b82 */ /* 0x000e300000000800 */
[----:B-1----:R-:W1:Y:S08]  /*0150*/  LDC.64 R2, c[0x3][0x38] ;  /* 0x00c00e00ff027b82 */ /* 0x002e700000000a00 */
[----:B------:R-:W1:Y:S01]  /*0160*/  LDC R10, c[0x3][0x1c] ;  /* 0x00c00700ff0a7b82 */ /* 0x000e620000000800 */
[----:B---3--:R-:W-:-:S02]  /*0170*/  LOP3.LUT R15, R14, 0xffff, RZ, 0xc0, !PT ;  /* 0x0000ffff0e0f7812 */ /* 0x008fc400078ec0ff */
[--C-:B------:R-:W-:Y:S02]  /*0180*/  SHF.R.U32.HI R13, RZ, 0x4, R14.reuse ;  /* 0x00000004ff0d7819 */ /* 0x100fe4000001160e */
[----:B------:R-:W-:Y:S01]  /*0190*/  SHF.R.U32.HI R0, RZ, 0x8, R14 ;  /* 0x00000008ff007819 */ /* 0x000fe2000001160e */
[----:B--2---:R-:W-:Y:S01]  /*01a0*/  IMAD R16, R15, R17, R16 ;  /* 0x000000110f107224 */ /* 0x004fe200078e0210 */
[----:B------:R-:W-:Y:S01]  /*01b0*/  LOP3.LUT R13, R13, 0xfff, RZ, 0xc0, !PT ;  /* 0x00000fff0d0d7812 */ /* 0x000fe200078ec0ff */
[C---:B-----5:R-:W-:Y:S01]  /*01c0*/  IMAD R17, R15.reuse, R9, R8 ;  /* 0x000000090f117224 */ /* 0x060fe200078e0208 */
[----:B------:R-:W-:Y:S01]  /*01d0*/  LOP3.LUT R0, R0, 0xff, RZ, 0xc0, !PT ;  /* 0x000000ff00007812 */ /* 0x000fe200078ec0ff */
[----:B------:R-:W2:Y:S01]  /*01e0*/  LDC.64 R8, c[0x0][0x388] ;  /* 0x0000e200ff087b82 */ /* 0x000ea20000000a00 */
[----:B0-----:R-:W-:Y:S02]  /*01f0*/  IMAD R12, R15, UR20, R12 ;  /* 0x000000140f0c7c24 */ /* 0x001fe4000f8e020c */
[----:B------:R-:W-:-:S02]  /*0200*/  IMAD R6, R13, R6, R16 ;  /* 0x000000060d067224 */ /* 0x000fc400078e0210 */
[----:B----4-:R-:W-:Y:S01]  /*0210*/  IMAD R16, R15, UR6, R18 ;  /* 0x000000060f107c24 */ /* 0x010fe2000f8e0212 */
[----:B------:R-:W0:Y:S01]  /*0220*/  LDCU UR6, c[0x3][0x10] ;  /* 0x00c00200ff0677ac */ /* 0x000e220008000800 */
[----:B------:R-:W-:Y:S02]  /*0230*/  IMAD R7, R0, R7, R6 ;  /* 0x0000000700077224 */ /* 0x000fe400078e0206 */
[C---:B------:R-:W-:Y:S01]  /*0240*/  IMAD R6, R13.reuse, R4, R17 ;  /* 0x000000040d067224 */ /* 0x040fe200078e0211 */
[----:B------:R-:W-:Y:S01]  /*0250*/  SHF.R.U32.HI R4, RZ, 0xc, R14 ;  /* 0x0000000cff047819 */ /* 0x000fe2000001160e */
[----:B------:R-:W-:Y:S01]  /*0260*/  IMAD R17, R13, UR7, R16 ;  /* 0x000000070d117c24 */ /* 0x000fe2000f8e0210 */
[----:B------:R-:W3:Y:S01]  /*0270*/  LDCU UR7, c[0x3][0x48] ;  /* 0x00c00900ff0777ac */ /* 0x000ee20008000800 */
[----:B-1----:R-:W-:Y:S01]  /*0280*/  IMAD R2, R15, R3, R2 ;  /* 0x000000030f027224 */ /* 0x002fe200078e0202 */
[----:B------:R-:W-:Y:S01]  /*0290*/  LOP3.LUT R4, R4, 0xf, RZ, 0xc0, !PT ;  /* 0x0000000f04047812 */ /* 0x000fe200078ec0ff */
[----:B------:R-:W-:-:S02]  /*02a0*/  IMAD R17, R0, UR14, R17 ;  /* 0x0000000e00117c24 */ /* 0x000fc4000f8e0211 */
[----:B------:R-:W-:Y:S02]  /*02b0*/  IMAD R10, R15, UR8, R10 ;  /* 0x000000080f0a7c24 */ /* 0x000fe4000f8e020a */
[----:B------:R-:W-:Y:S02]  /*02c0*/  IMAD R5, R0, R5, R6 ;  /* 0x0000000500057224 */ /* 0x000fe400078e0206 */
[----:B------:R-:W-:Y:S02]  /*02d0*/  IMAD R17, R4, UR15, R17 ;  /* 0x0000000f04117c24 */ /* 0x000fe4000f8e0211 */
[C---:B------:R-:W-:Y:S02]  /*02e0*/  IMAD R15, R13.reuse, UR21, R12 ;  /* 0x000000150d0f7c24 */ /* 0x040fe4000f8e020c */
[C---:B------:R-:W-:Y:S02]  /*02f0*/  IMAD R3, R13.reuse, UR12, R2 ;  /* 0x0000000c0d037c24 */ /* 0x040fe4000f8e0202 */
[----:B------:R-:W-:-:S02]  /*0300*/  IMAD R13, R13, UR9, R10 ;  /* 0x000000090d0d7c24 */ /* 0x000fc4000f8e020a */
[----:B------:R-:W-:Y:S02]  /*0310*/  IMAD R6, R4, UR16, R5 ;  /* 0x0000001004067c24 */ /* 0x000fe4000f8e0205 */
[----:B------:R-:W-:Y:S02]  /*0320*/  IMAD R17, R17, R17, RZ ;  /* 0x0000001111117224 */ /* 0x000fe400078e02ff */
[C---:B------:R-:W-:Y:S02]  /*0330*/  IMAD R15, R0.reuse, UR22, R15 ;  /* 0x00000016000f7c24 */ /* 0x040fe4000f8e020f */
[C---:B------:R-:W-:Y:S02]  /*0340*/  IMAD R3, R0.reuse, UR13, R3 ;  /* 0x0000000d00037c24 */ /* 0x040fe4000f8e0203 */
[----:B------:R-:W-:Y:S02]  /*0350*/  IMAD R13, R0, UR10, R13 ;  /* 0x0000000a000d7c24 */ /* 0x000fe4000f8e020d */
[----:B------:R-:W-:-:S02]  /*0360*/  IMAD R17, R6, R6, R17 ;  /* 0x0000000606117224 */ /* 0x000fc400078e0211 */
[----:B------:R-:W-:Y:S02]  /*0370*/  IMAD R0, R4, UR23, R15 ;  /* 0x0000001704007c24 */ /* 0x000fe4000f8e020f */
[----:B--2---:R-:W-:-:S04]  /*0380*/  IMAD.WIDE.U32 R8, R11, 0x10, R8 ;  /* 0x000000100b087825 */ /* 0x004fc800078e0008 */
[C---:B0-----:R-:W-:Y:S02]  /*0390*/  IMAD R7, R4.reuse, UR6, R7 ;  /* 0x0000000604077c24 */ /* 0x041fe4000f8e0207 */
[C---:B------:R-:W-:Y:S02]  /*03a0*/  IMAD R13, R4.reuse, UR11, R13 ;  /* 0x0000000b040d7c24 */ /* 0x040fe4000f8e020d */
[----:B---3--:R-:W-:Y:S01]  /*03b0*/  IMAD R3, R4, UR7, R3 ;  /* 0x0000000704037c24 */ /* 0x008fe2000f8e0203 */
[----:B------:R-:W-:Y:S01]  /*03c0*/  STG.E desc[UR4][R8.64], R7 ;  /* 0x0000000708007986 */ /* 0x000fe2000c101904 */
[----:B------:R-:W-:-:S03]  /*03d0*/  IMAD R17, R0, R0, R17 ;  /* 0x0000000000117224 */ /* 0x000fc600078e0211 */
[----:B------:R-:W-:Y:S04]  /*03e0*/  STG.E desc[UR4][R8.64+0x4], R13 ;  /* 0x0000040d08007986 */ /* 0x000fe8000c101904 */
[----:B------:R-:W-:Y:S04]  /*03f0*/  STG.E desc[UR4][R8.64+0x8], R3 ;  /* 0x0000080308007986 */ /* 0x000fe8000c101904 */
[----:B------:R-:W-:Y:S01]  /*0400*/  STG.E desc[UR4][R8.64+0xc], R17 ;  /* 0x00000c1108007986 */ /* 0x000fe2000c101904 */
[----:B------:R-:W-:Y:S05]  /*0410*/  EXIT ;  /* 0x000000000000794d */ /* 0x000fea0003800000 */
.L_x_0:
[----:B------:R-:W-:-:S00]  /*0420*/  BRA `(.L_x_0) ;  /* 0xfffffffc00fc7947 */ /* 0x000fc0000383ffff */
[----:B------:R-:W-:-:S00]  /*0430*/  NOP ;  /* 0x0000000000007918 */ /* 0x000fc00000000000 */
        /* <DEDUP_REMOVED lines=12> */
.L_x_4:


//--------------------- .text._Z12kTrigger_bigPcPjS0_ --------------------------
	.section	.text._Z12kTrigger_bigPcPjS0_,"ax",@progbits
	.align	128
        .global         _Z12kTrigger_bigPcPjS0_
        .type           _Z12kTrigger_bigPcPjS0_,@function
        .size           _Z12kTrigger_bigPcPjS0_,(.L_x_5 - _Z12kTrigger_bigPcPjS0_)
        .other          _Z12kTrigger_bigPcPjS0_,@"STO_CUDA_ENTRY STV_DEFAULT"
_Z12kTrigger_bigPcPjS0_:
.text._Z12kTrigger_bigPcPjS0_:
[----:B------:R-:W-:Y:S01]  /*0000*/  LDC R1, c[0x0][0x37c] ;  /* 0x0000df00ff017b82 */ /* 0x000fe20000000800 */
[----:B------:R-:W0:Y:S07]  /*0010*/  S2R R19, SR_TID.X ;  /* 0x0000000000137919 */ /* 0x000e2e0000002100 */
[----:B------:R-:W0:Y:S01]  /*0020*/  LDC.64 R4, c[0x0][0x390] ;  /* 0x0000e400ff047b82 */ /* 0x000e220000000a00 */
[----:B------:R-:W1:Y:S07]  /*0030*/  LDCU.64 UR6, c[0x0][0x358] ;  /* 0x00006b00ff0677ac */ /* 0x000e6e0008000a00 */
[----:B------:R-:W2:Y:S08]  /*0040*/  S2UR UR5, SR_CTAID.X ;  /* 0x00000000000579c3 */ /* 0x000eb00000002500 */
[----:B------:R-:W3:Y:S08]  /*0050*/  LDC.64 R20, c[0x3][RZ] ;  /* 0x00c00000ff147b82 */ /* 0x000ef00000000a00 */
[----:B------:R-:W4:Y:S08]  /*0060*/  LDC.64 R2, c[0x3][0x50] ;  /* 0x00c01400ff027b82 */ /* 0x000f300000000a00 */
[----:B------:R-:W4:Y:S01]  /*0070*/  LDC.64 R14, c[0x3][0x58] ;  /* 0x00c01600ff0e7b82 */ /* 0x000f220000000a00 */
[----:B0-----:R-:W-:Y:S01]  /*0080*/  IMAD.WIDE.U32 R4, R19, 0x4, R4 ;  /* 0x0000000413047825 */ /* 0x001fe200078e0004 */
[----:B------:R-:W-:Y:S01]  /*0090*/  UMOV UR4, 0xffff ;  /* 0x0000ffff00047882 */ /* 0x000fe20000000000 */
[----:B------:R-:W0:Y:S04]  /*00a0*/  LDCU.128 UR16, c[0x3][0x60] ;  /* 0x00c00c00ff1077ac */ /* 0x000e280008000c00 */
[----:B-1----:R-:W5:Y:S01]  /*00b0*/  LDG.E R4, desc[UR6][R4.64] ;  /* 0x0000000604047981 */ /* 0x002f62000c1e1900 */
[----:B------:R-:W1:Y:S01]  /*00c0*/  LDC.64 R8, c[0x3][0x8] ;  /* 0x00c00200ff087b82 */ /* 0x000e620000000a00 */
[----:B--2---:R-:W-:Y:S01]  /*00d0*/  USHF.L.U32 UR4, UR4, UR5, URZ ;  /* 0x0000000504047299 */ /* 0x004fe200080006ff */
[----:B------:R-:W2:Y:S01]  /*00e0*/  LDCU.128 UR8, c[0x3][0x10] ;  /* 0x00c00200ff0877ac */ /* 0x000ea20008000c00 */
[----:B------:R-:W2:Y:S05]  /*00f0*/  LDCU.128 UR20, c[0x3][0x80] ;  /* 0x00c01000ff1477ac */ /* 0x000eaa0008000c00 */
[----:B------:R-:W0:Y:S01]  /*0100*/  LDC.64 R22, c[0x3][0x70] ;  /* 0x00c01c00ff167b82 */ /* 0x000e220000000a00 */
[----:B------:R-:W2:Y:S07]  /*0110*/  LDCU.128 UR12, c[0x3][0x40] ;  /* 0x00c00800ff0c77ac */ /* 0x000eae0008000c00 */
[----:B------:R-:W3:Y:S08]  /*0120*/  LDC R10, c[0x0][0x360] ;  /* 0x0000d800ff0a7b82 */ /* 0x000ef00000000800 */
[----:B------:R-:W2:Y:S08]  /*0130*/  LDC.64 R16, c[0x3][0x78] ;  /* 0x00c01e00ff107b82 */ /* 0x000eb00000000a00 */
[----:B------:R-:W2:Y:S08]  /*0140*/  LDC.64 R12, c[0x3][0x38] ;  /* 0x00c00e00ff0c7b82 */ /* 0x000eb00000000a00 */
[----:B------:R-:W2:Y:S01]  /*0150*/  LDC.64 R6, c[0x3][0x90] ;  /* 0x00c02400ff067b82 */ /* 0x000ea20000000a00 */
[----:B---3--:R-:W-:Y:S01]  /*0160*/  IMAD R19, R10, UR5, R19 ;  /* 0x000000050a137c24 */ /* 0x008fe2000f8e0213 */
[----:B-----5:R-:W-:Y:S01]  /*0170*/  LOP3.LUT R11, R4, UR4, RZ, 0xc0, !PT ;  /* 0x00000004040b7c12 */ /* 0x020fe2000f8ec0ff */
[----:B------:R-:W3:Y:S05]  /*0180*/  LDCU.64 UR4, c[0x3][0xa0] ;  /* 0x00c01400ff0477ac */ /* 0x000eea0008000a00 */
[----:B------:R-:W5:Y:S01]  /*0190*/  LDC.64 R4, c[0x3][0x20] ;  /* 0x00c00800ff047b82 */ /* 0x000f620000000a00 */
[--C-:B------:R-:W-:Y:S01]  /*01a0*/  SHF.R.U32.HI R0, RZ, 0x4, R11.reuse ;  /* 0x00000004ff007819 */ /* 0x100fe2000001160b */
[C---:B------:R-:W-:Y:S01]  /*01b0*/  IMAD R21, R11.reuse, R21, R20 ;  /* 0x000000150b157224 */ /* 0x040fe200078e0214 */
[----:B------:R-:W-:Y:S01]  /*01c0*/  SHF.R.U32.HI R20, RZ, 0xc, R11 ;  /* 0x0000000cff147819 */ /* 0x000fe2000001160b */
[C---:B----4-:R-:W-:Y:S01]  /*01d0*/  IMAD R14, R11.reuse, R14, R3 ;  /* 0x0000000e0b0e7224 */ /* 0x050fe200078e0203 */
[----:B------:R-:W-:Y:S01]  /*01e0*/  SHF.R.U32.HI R3, RZ, 0x8, R11 ;  /* 0x00000008ff037819 */ /* 0x000fe2000001160b */
[----:B-1----:R-:W-:Y:S01]  /*01f0*/  IMAD R8, R0, R8, R21 ;  /* 0x0000000800087224 */ /* 0x002fe200078e0215 */
[--C-:B------:R-:W-:Y:S01]  /*0200*/  SHF.R.U32.HI R21, RZ, 0x10, R11.reuse ;  /* 0x00000010ff157819 */ /* 0x100fe2000001160b */
[----:B0-----:R-:W-:Y:S01]  /*0210*/  IMAD R23, R11, R23, R22 ;  /* 0x000000170b177224 */ /* 0x001fe200078e0216 */
[----:B------:R-:W-:Y:S01]  /*0220*/  SHF.R.U32.HI R18, RZ, 0x14, R11 ;  /* 0x00000014ff127819 */ /* 0x000fe2000001160b */
[----:B------:R-:W-:-:S02]  /*0230*/  IMAD R25, R3, R9, R8 ;  /* 0x0000000903197224 */ /* 0x000fc400078e0208 */
[----:B------:R-:W0:Y:S01]  /*0240*/  LDC.64 R8, c[0x3][0x98] ;  /* 0x00c02600ff087b82 */ /* 0x000e220000000a00 */
[C---:B--2---:R-:W-:Y:S02]  /*0250*/  IMAD R10, R0.reuse, R16, R23 ;  /* 0x00000010000a7224 */ /* 0x044fe400078e0217 */
[----:B------:R-:W-:Y:S02]  /*0260*/  IMAD R23, R11, R13, R12 ;  /* 0x0000000d0b177224 */ /* 0x000fe400078e020c */
[----:B------:R-:W-:Y:S02]  /*0270*/  IMAD R16, R0, R15, R14 ;  /* 0x0000000f00107224 */ /* 0x000fe400078e020e */
[C---:B------:R-:W-:Y:S01]  /*0280*/  IMAD R10, R3.reuse, R17, R10 ;  /* 0x00000011030a7224 */ /* 0x040fe200078e020a */
[----:B------:R-:W1:Y:S01]  /*0290*/  LDC.64 R12, c[0x3][0x28] ;  /* 0x00c00a00ff0c7b82 */ /* 0x000e620000000a00 */
[----:B------:R-:W-:Y:S02]  /*02a0*/  IMAD R27, R3, UR16, R16 ;  /* 0x00000010031b7c24 */ /* 0x000fe4000f8e0210 */
[----:B------:R-:W-:-:S02]  /*02b0*/  IMAD R22, R20, UR8, R25 ;  /* 0x0000000814167c24 */ /* 0x000fc4000f8e0219 */
[----:B------:R-:W-:Y:S02]  /*02c0*/  IMAD R24, R20, UR17, R27 ;  /* 0x0000001114187c24 */ /* 0x000fe4000f8e021b */
[----:B------:R-:W-:Y:S01]  /*02d0*/  IMAD R25, R21, UR9, R22 ;  /* 0x0000000915197c24 */ /* 0x000fe2000f8e0216 */
[----:B------:R-:W2:Y:S01]  /*02e0*/  LDC.64 R16, c[0x3][0x30] ;  /* 0x00c00c00ff107b82 */ /* 0x000ea20000000a00 */
[C---:B-----5:R-:W-:Y:S02]  /*02f0*/  IMAD R22, R11.reuse, R4, UR11 ;  /* 0x0000000b0b167e24 */ /* 0x060fe4000f8e0204 */
[----:B------:R-:W-:Y:S02]  /*0300*/  IMAD R11, R11, R6, UR23 ;  /* 0x000000170b0b7e24 */ /* 0x000fe4000f8e0206 */
[----:B------:R-:W-:Y:S02]  /*0310*/  IMAD R27, R21, UR18, R24 ;  /* 0x00000012151b7c24 */ /* 0x000fe4000f8e0218 */
[----:B------:R-:W-:Y:S01]  /*0320*/  IMAD R7, R0, R7, R11 ;  /* 0x0000000700077224 */ /* 0x000fe200078e020b */
[----:B------:R-:W4:Y:S01]  /*0330*/  LDC.64 R14, c[0x0][0x388] ;  /* 0x0000e200ff0e7b82 */ /* 0x000f220000000a00 */
[----:B------:R-:W-:-:S02]  /*0340*/  IMAD R24, R20, UR20, R10 ;  /* 0x0000001414187c24 */ /* 0x000fc4000f8e020a */
[C---:B------:R-:W-:Y:S02]  /*0350*/  IMAD R5, R0.reuse, R5, R22 ;  /* 0x0000000500057224 */ /* 0x040fe400078e0216 */
[----:B------:R-:W-:Y:S02]  /*0360*/  IMAD R10, R0, UR12, R23 ;  /* 0x0000000c000a7c24 */ /* 0x000fe4000f8e0217 */
[C---:B0-----:R-:W-:Y:S02]  /*0370*/  IMAD R8, R3.reuse, R8, R7 ;  /* 0x0000000803087224 */ /* 0x041fe400078e0207 */
[----:B-1----:R-:W-:Y:S02]  /*0380*/  IMAD R5, R3, R12, R5 ;  /* 0x0000000c03057224 */ /* 0x002fe400078e0205 */
[----:B------:R-:W-:Y:S02]  /*0390*/  IMAD R6, R18, UR19, R27 ;  /* 0x0000001312067c24 */ /* 0x000fe4000f8e021b */
[----:B------:R-:W-:-:S02]  /*03a0*/  IMAD R11, R21, UR21, R24 ;  /* 0x00000015150b7c24 */ /* 0x000fc4000f8e0218 */
[----:B------:R-:W-:Y:S02]  /*03b0*/  IMAD R7, R3, UR13, R10 ;  /* 0x0000000d03077c24 */ /* 0x000fe4000f8e020a */
[C---:B------:R-:W-:Y:S02]  /*03c0*/  IMAD R8, R20.reuse, R9, R8 ;  /* 0x0000000914087224 */ /* 0x040fe400078e0208 */
[----:B------:R-:W-:Y:S02]  /*03d0*/  IMAD R5, R20, R13, R5 ;  /* 0x0000000d14057224 */ /* 0x000fe400078e0205 */
[----:B------:R-:W-:Y:S02]  /*03e0*/  IMAD R11, R18, UR22, R11 ;  /* 0x00000016120b7c24 */ /* 0x000fe4000f8e020b */
[----:B------:R-:W-:Y:S02]  /*03f0*/  IMAD R6, R6, R6, RZ ;  /* 0x0000000606067224 */ /* 0x000fe400078e02ff */
[----:B------:R-:W-:-:S02]  /*0400*/  IMAD R20, R20, UR14, R7 ;  /* 0x0000000e14147c24 */ /* 0x000fc4000f8e0207 */
[C---:B---3--:R-:W-:Y:S02]  /*0410*/  IMAD R3, R21.reuse, UR4, R8 ;  /* 0x0000000415037c24 */ /* 0x048fe4000f8e0208 */
[----:B--2---:R-:W-:Y:S02]  /*0420*/  IMAD R5, R21, R16, R5 ;  /* 0x0000001015057224 */ /* 0x004fe400078e0205 */
[----:B------:R-:W-:Y:S02]  /*0430*/  IMAD R6, R11, R11, R6 ;  /* 0x0000000b0b067224 */ /* 0x000fe400078e0206 */
[----:B------:R-:W-:Y:S02]  /*0440*/  IMAD R21, R21, UR15, R20 ;  /* 0x0000000f15157c24 */ /* 0x000fe4000f8e0214 */
[C---:B------:R-:W-:Y:S02]  /*0450*/  IMAD R3, R18.reuse, UR5, R3 ;  /* 0x0000000512037c24 */ /* 0x040fe4000f8e0203 */
[----:B------:R-:W-:-:S02]  /*0460*/  IMAD R4, R18, UR10, R25 ;  /* 0x0000000a12047c24 */ /* 0x000fc4000f8e0219 */
[----:B----4-:R-:W-:-:S04]  /*0470*/  IMAD.WIDE.U32 R14, R19, 0x10, R14 ;  /* 0x00000010130e7825 */ /* 0x010fc800078e000e */
[C---:B------:R-:W-:Y:S01]  /*0480*/  IMAD R5, R18.reuse, R17, R5 ;  /* 0x0000001112057224 */ /* 0x040fe200078e0205 */
[----:B------:R-:W-:Y:S01]  /*0490*/  STG.E desc[UR6][R14.64], R4 ;  /* 0x000000040e007986 */ /* 0x000fe2000c101906 */
[----:B------:R-:W-:Y:S02]  /*04a0*/  IMAD R21, R18, R2, R21 ;  /* 0x0000000212157224 */ /* 0x000fe400078e0215 */
[----:B------:R-:W-:Y:S01]  /*04b0*/  IMAD R3, R3, R3, R6 ;  /* 0x0000000303037224 */ /* 0x000fe200078e0206 */
[----:B------:R-:W-:Y:S04]  /*04c0*/  STG.E desc[UR6][R14.64+0x4], R5 ;  /* 0x000004050e007986 */ /* 0x000fe8000c101906 */
[----:B------:R-:W-:Y:S04]  /*04d0*/  STG.E desc[UR6][R14.64+0x8], R21 ;  /* 0x000008150e007986 */ /* 0x000fe8000c101906 */
[----:B------:R-:W-:Y:S01]  /*04e0*/  STG.E desc[UR6][R14.64+0xc], R3 ;  /* 0x00000c030e007986 */ /* 0x000fe2000c101906 */
[----:B------:R-:W-:Y:S05]  /*04f0*/  EXIT ;  /* 0x000000000000794d */ /* 0x000fea0003800000 */
.L_x_1:
        /* <DEDUP_REMOVED lines=16> */
.L_x_5:


//--------------------- .text._Z11kTrigger_SPPjS_S_ --------------------------
	.section	.text._Z11kTrigger_SPPjS_S_,"ax",@progbits
	.align	128
        .global         _Z11kTrigger_SPPjS_S_
        .type           _Z11kTrigger_SPPjS_S_,@function
        .size           _Z11kTrigger_SPPjS_S_,(.L_x_6 - _Z11kTrigger_SPPjS_S_)
        .other          _Z11kTrigger_SPPjS_S_,@"STO_CUDA_ENTRY STV_DEFAULT"
_Z11kTrigger_SPPjS_S_:
.text._Z11kTrigger_SPPjS_S_:
[----:B------:R-:W-:Y:S01]  /*0000*/  LDC R1, c[0x0][0x37c] ;  /* 0x0000df00ff017b82 */ /* 0x000fe20000000800 */
[----:B------:R-:W0:Y:S07]  /*0010*/  S2R R3, SR_TID.X ;  /* 0x0000000000037919 */ /* 0x000e2e0000002100 */
[----:B------:R-:W0:Y:S01]  /*0020*/  LDC.64 R8, c[0x0][0x390] ;  /* 0x0000e400ff087b82 */ /* 0x000e220000000a00 */
[----:B------:R-:W1:Y:S01]  /*0030*/  LDCU.64 UR6, c[0x0][0x358] ;  /* 0x00006b00ff0677ac */ /* 0x000e620008000a00 */
[----:B------:R-:W2:Y:S06]  /*0040*/  LDCU.64 UR8, c[0x3][0x58] ;  /* 0x00c00b00ff0877ac */ /* 0x000eac0008000a00 */
[----:B------:R-:W3:Y:S08]  /*0050*/  S2UR UR4, SR_CTAID.X ;  /* 0x00000000000479c3 */ /* 0x000ef00000002500 */
[----:B------:R-:W2:Y:S01]  /*0060*/  LDC R0, c[0x3][0x54] ;  /* 0x00c01500ff007b82 */ /* 0x000ea20000000800 */
[----:B------:R-:W-:Y:S01]  /*0070*/  UMOV UR5, 0xffff ;  /* 0x0000ffff00057882 */ /* 0x000fe20000000000 */
[----:B------:R-:W4:Y:S01]  /*0080*/  LDCU.128 UR16, c[0x3][0x80] ;  /* 0x00c01000ff1077ac */ /* 0x000f220008000c00 */
[----:B------:R-:W5:Y:S05]  /*0090*/  LDCU.128 UR12, c[0x3][0x60] ;  /* 0x00c00c00ff0c77ac */ /* 0x000f6a0008000c00 */
[----:B------:R-:W4:Y:S01]  /*00a0*/  LDC.64 R10, c[0x3][0x70] ;  /* 0x00c01c00ff0a7b82 */ /* 0x000f220000000a00 */
[----:B0-----:R-:W-:-:S07]  /*00b0*/  IMAD.WIDE.U32 R8, R3, 0x4, R8 ;  /* 0x0000000403087825 */ /* 0x001fce00078e0008 */
[----:B------:R-:W0:Y:S01]  /*00c0*/  LDC.64 R6, c[0x3][0x90] ;  /* 0x00c02400ff067b82 */ /* 0x000e220000000a00 */
[----:B-1----:R-:W5:Y:S01]  /*00d0*/  LDG.E R8, desc[UR6][R8.64] ;  /* 0x0000000608087981 */ /* 0x002f62000c1e1900 */
[----:B---3--:R-:W-:-:S06]  /*00e0*/  USHF.L.U32 UR4, UR5, UR4, URZ ;  /* 0x0000000405047299 */ /* 0x008fcc00080006ff */
[----:B------:R-:W1:Y:S08]  /*00f0*/  LDC.64 R4, c[0x3][0x78] ;  /* 0x00c01e00ff047b82 */ /* 0x000e700000000a00 */
[----:B------:R-:W3:Y:S01]  /*0100*/  LDC.64 R2, c[0x3][0x98] ;  /* 0x00c02600ff027b82 */ /* 0x000ee20000000a00 */
[----:B-----5:R-:W-:Y:S01]  /*0110*/  LOP3.LUT R15, R8, UR4, RZ, 0xc0, !PT ;  /* 0x00000004080f7c12 */ /* 0x020fe2000f8ec0ff */
[----:B------:R-:W5:Y:S03]  /*0120*/  LDCU.64 UR4, c[0x3][0xa0] ;  /* 0x00c01400ff0477ac */ /* 0x000f660008000a00 */
[--C-:B------:R-:W-:Y:S01]  /*0130*/  SHF.R.U32.HI R14, RZ, 0x4, R15.reuse ;  /* 0x00000004ff0e7819 */ /* 0x100fe2000001160f */
[C---:B--2---:R-:W-:Y:S01]  /*0140*/  IMAD R9, R15.reuse, UR8, R0 ;  /* 0x000000080f097c24 */ /* 0x044fe2000f8e0200 */
[--C-:B------:R-:W-:Y:S01]  /*0150*/  SHF.R.U32.HI R0, RZ, 0x8, R15.reuse ;  /* 0x00000008ff007819 */ /* 0x100fe2000001160f */
[C---:B----4-:R-:W-:Y:S01]  /*0160*/  IMAD R11, R15.reuse, R11, R10 ;  /* 0x0000000b0f0b7224 */ /* 0x050fe200078e020a */
[----:B------:R-:W-:Y:S01]  /*0170*/  SHF.R.U32.HI R16, RZ, 0xc, R15 ;  /* 0x0000000cff107819 */ /* 0x000fe2000001160f */
[C---:B------:R-:W-:Y:S01]  /*0180*/  IMAD R9, R14.reuse, UR9, R9 ;  /* 0x000000090e097c24 */ /* 0x040fe2000f8e0209 */
[--C-:B------:R-:W-:Y:S01]  /*0190*/  SHF.R.U32.HI R17, RZ, 0x10, R15.reuse ;  /* 0x00000010ff117819 */ /* 0x100fe2000001160f */
[----:B0-----:R-:W-:Y:S01]  /*01a0*/  IMAD R6, R15, R6, UR19 ;  /* 0x000000130f067e24 */ /* 0x001fe2000f8e0206 */
[----:B------:R-:W-:Y:S01]  /*01b0*/  SHF.R.U32.HI R18, RZ, 0x14, R15 ;  /* 0x00000014ff127819 */ /* 0x000fe2000001160f */
[----:B-1----:R-:W-:-:S02]  /*01c0*/  IMAD R4, R14, R4, R11 ;  /* 0x000000040e047224 */ /* 0x002fc400078e020b */
[----:B------:R-:W-:Y:S02]  /*01d0*/  IMAD R9, R0, UR12, R9 ;  /* 0x0000000c00097c24 */ /* 0x000fe4000f8e0209 */
[----:B------:R-:W-:Y:S02]  /*01e0*/  IMAD R7, R14, R7, R6 ;  /* 0x000000070e077224 */ /* 0x000fe400078e0206 */
[----:B------:R-:W-:Y:S02]  /*01f0*/  IMAD R5, R0, R5, R4 ;  /* 0x0000000500057224 */ /* 0x000fe400078e0204 */
[----:B------:R-:W-:Y:S02]  /*0200*/  IMAD R4, R16, UR13, R9 ;  /* 0x0000000d10047c24 */ /* 0x000fe4000f8e0209 */
[----:B---3--:R-:W-:Y:S02]  /*0210*/  IMAD R7, R0, R2, R7 ;  /* 0x0000000200077224 */ /* 0x008fe400078e0207 */
[----:B------:R-:W-:-:S02]  /*0220*/  IMAD R2, R16, UR16, R5 ;  /* 0x0000001010027c24 */ /* 0x000fc4000f8e0205 */
[C---:B------:R-:W-:Y:S02]  /*0230*/  IMAD R5, R17.reuse, UR14, R4 ;  /* 0x0000000e11057c24 */ /* 0x040fe4000f8e0204 */
[----:B------:R-:W-:Y:S02]  /*0240*/  IMAD R4, R16, R3, R7 ;  /* 0x0000000310047224 */ /* 0x000fe400078e0207 */
[C---:B------:R-:W-:Y:S02]  /*0250*/  IMAD R3, R17.reuse, UR17, R2 ;  /* 0x0000001111037c24 */ /* 0x040fe4000f8e0202 */
[C---:B------:R-:W-:Y:S02]  /*0260*/  IMAD R5, R18.reuse, UR15, R5 ;  /* 0x0000000f12057c24 */ /* 0x040fe4000f8e0205 */
[----:B-----5:R-:W-:Y:S02]  /*0270*/  IMAD R7, R17, UR4, R4 ;  /* 0x0000000411077c24 */ /* 0x020fe4000f8e0204 */
[----:B------:R-:W-:-:S02]  /*0280*/  IMAD R2, R18, UR18, R3 ;  /* 0x0000001212027c24 */ /* 0x000fc4000f8e0203 */
[----:B------:R-:W-:Y:S02]  /*0290*/  IMAD R5, R5, R5, RZ ;  /* 0x0000000505057224 */ /* 0x000fe400078e02ff */
[----:B------:R-:W-:Y:S02]  /*02a0*/  IMAD R4, R18, UR5, R7 ;  /* 0x0000000512047c24 */ /* 0x000fe4000f8e0207 */
[----:B------:R-:W-:-:S04]  /*02b0*/  IMAD R5, R2, R2, R5 ;  /* 0x0000000202057224 */ /* 0x000fc800078e0205 */
[----:B------:R-:W-:-:S05]  /*02c0*/  IMAD R19, R4, R4, R5 ;  /* 0x0000000404137224 */ /* 0x000fca00078e0205 */
[----:B------:R-:W-:-:S13]  /*02d0*/  ISETP.GT.U32.AND P0, PT, R19, 0x7a120, PT ;  /* 0x0007a1201300780c */ /* 0x000fda0003f04070 */
[----:B------:R-:W-:Y:S05]  /*02e0*/  @P0 EXIT ;  /* 0x000000000000094d */ /* 0x000fea0003800000 */
[----:B------:R-:W0:Y:S01]  /*02f0*/  S2R R3, SR_LANEID ;  /* 0x0000000000037919 */ /* 0x000e220000000000 */
[----:B------:R-:W-:Y:S01]  /*0300*/  VOTEU.ANY UR4, UPT, PT ;  /* 0x0000000000047886 */ /* 0x000fe200038e0100 */
[----:B------:R-:W1:Y:S01]  /*0310*/  LDC.64 R4, c[0x0][0x380] ;  /* 0x0000e000ff047b82 */ /* 0x000e620000000a00 */
[----:B------:R-:W0:Y:S01]  /*0320*/  FLO.U32 R20, UR4 ;  /* 0x0000000400147d00 */ /* 0x000e2200080e0000 */
[----:B------:R-:W2:Y:S01]  /*0330*/  S2R R22, SR_LTMASK ;  /* 0x0000000000167919 */ /* 0x000ea20000003900 */
[----:B------:R-:W3:Y:S01]  /*0340*/  LDCU.128 UR8, c[0x3][0x10] ;  /* 0x00c00200ff0877ac */ /* 0x000ee20008000c00 */
[----:B------:R-:W4:Y:S04]  /*0350*/  LDCU.128 UR12, c[0x3][0x40] ;  /* 0x00c00800ff0c77ac */ /* 0x000f280008000c00 */
[----:B------:R-:W3:Y:S01]  /*0360*/  LDC.64 R8, c[0x3][0x20] ;  /* 0x00c00800ff087b82 */ /* 0x000ee20000000a00 */
[----:B------:R-:W1:Y:S07]  /*0370*/  POPC R21, UR4 ;  /* 0x0000000400157d09 */ /* 0x000e6e0008000000 */
[----:B------:R-:W5:Y:S08]  /*0380*/  LDC.64 R10, c[0x3][0x38] ;  /* 0x00c00e00ff0a7b82 */ /* 0x000f700000000a00 */
[----:B------:R-:W4:Y:S01]  /*0390*/  LDC.64 R12, c[0x3][0x8] ;  /* 0x00c00200ff0c7b82 */ /* 0x000f220000000a00 */
[----:B0-----:R-:W-:-:S07]  /*03a0*/  ISETP.EQ.U32.AND P0, PT, R20, R3, PT ;  /* 0x000000031400720c */ /* 0x001fce0003f02070 */
[----:B------:R-:W0:Y:S08]  /*03b0*/  LDC.64 R2, c[0x3][RZ] ;  /* 0x00c00000ff027b82 */ /* 0x000e300000000a00 */
[----:B------:R-:W0:Y:S01]  /*03c0*/  LDC.64 R6, c[0x3][0x28] ;  /* 0x00c00a00ff067b82 */ /* 0x000e220000000a00 */
[----:B-1----:R1:W4:Y:S01]  /*03d0*/  @P0 ATOMG.E.ADD.STRONG.GPU PT, R25, desc[UR6][R4.64], R21 ;  /* 0x80000015041909a8 */ /* 0x00232200081ef106 */
[----:B--2---:R-:W-:Y:S01]  /*03e0*/  LOP3.LUT R22, R22, UR4, RZ, 0xc0, !PT ;  /* 0x0000000416167c12 */ /* 0x004fe2000f8ec0ff */
[C---:B---3--:R-:W-:Y:S01]  /*03f0*/  IMAD R8, R15.reuse, R8, UR11 ;  /* 0x0000000b0f087e24 */ /* 0x048fe2000f8e0208 */
[----:B------:R-:W2:Y:S01]  /*0400*/  LDCU UR4, c[0x3][0x50] ;  /* 0x00c00a00ff0477ac */ /* 0x000ea20008000800 */
[----:B-----5:R-:W-:-:S02]  /*0410*/  IMAD R11, R15, R11, R10 ;  /* 0x0000000b0f0b7224 */ /* 0x020fc400078e020a */
[C---:B------:R-:W-:Y:S02]  /*0420*/  IMAD R9, R14.reuse, R9, R8 ;  /* 0x000000090e097224 */ /* 0x040fe400078e0208 */
[----:B----4-:R-:W-:Y:S01]  /*0430*/  IMAD R11, R14, UR12, R11 ;  /* 0x0000000c0e0b7c24 */ /* 0x010fe2000f8e020b */
[----:B-1----:R-:W1:Y:S01]  /*0440*/  LDC.64 R4, c[0x3][0x30] ;  /* 0x00c00c00ff047b82 */ /* 0x002e620000000a00 */
[----:B0-----:R-:W-:Y:S01]  /*0450*/  IMAD R23, R15, R3, R2 ;  /* 0x000000030f177224 */ /* 0x001fe200078e0202 */
[----:B------:R-:W0:Y:S01]  /*0460*/  POPC R21, R22 ;  /* 0x0000001600157309 */ /* 0x000e220000000000 */
[----:B------:R-:W-:Y:S02]  /*0470*/  IMAD R11, R0, UR13, R11 ;  /* 0x0000000d000b7c24 */ /* 0x000fe4000f8e020b */
[----:B------:R-:W-:-:S03]  /*0480*/  IMAD R12, R14, R12, R23 ;  /* 0x0000000c0e0c7224 */ /* 0x000fc600078e0217 */
[----:B------:R-:W3:Y:S01]  /*0490*/  LDC.64 R2, c[0x0][0x388] ;  /* 0x0000e200ff027b82 */ /* 0x000ee20000000a00 */
[C---:B------:R-:W-:Y:S02]  /*04a0*/  IMAD R13, R0.reuse, R13, R12 ;  /* 0x0000000d000d7224 */ /* 0x040fe400078e020c */
[----:B------:R-:W-:Y:S02]  /*04b0*/  IMAD R6, R0, R6, R9 ;  /* 0x0000000600067224 */ /* 0x000fe400078e0209 */
[C---:B------:R-:W-:Y:S02]  /*04c0*/  IMAD R8, R16.reuse, UR8, R13 ;  /* 0x0000000810087c24 */ /* 0x040fe4000f8e020d */
[C---:B------:R-:W-:Y:S02]  /*04d0*/  IMAD R6, R16.reuse, R7, R6 ;  /* 0x0000000710067224 */ /* 0x040fe400078e0206 */
[----:B------:R-:W-:Y:S02]  /*04e0*/  IMAD R16, R16, UR14, R11 ;  /* 0x0000000e10107c24 */ /* 0x000fe4000f8e020b */
[----:B------:R-:W-:-:S04]  /*04f0*/  IMAD R9, R17, UR9, R8 ;  /* 0x0000000911097c24 */ /* 0x000fc8000f8e0208 */
[C---:B------:R-:W-:Y:S02]  /*0500*/  IMAD R9, R18.reuse, UR10, R9 ;  /* 0x0000000a12097c24 */ /* 0x040fe4000f8e0209 */
[C---:B-1----:R-:W-:Y:S02]  /*0510*/  IMAD R4, R17.reuse, R4, R6 ;  /* 0x0000000411047224 */ /* 0x042fe400078e0206 */
[----:B------:R-:W-:Y:S02]  /*0520*/  IMAD R17, R17, UR15, R16 ;  /* 0x0000000f11117c24 */ /* 0x000fe4000f8e0210 */
[C---:B------:R-:W-:Y:S02]  /*0530*/  IMAD R5, R18.reuse, R5, R4 ;  /* 0x0000000512057224 */ /* 0x040fe400078e0204 */
[----:B--2---:R-:W-:Y:S01]  /*0540*/  IMAD R17, R18, UR4, R17 ;  /* 0x0000000412117c24 */ /* 0x004fe2000f8e0211 */
[----:B------:R-:W0:Y:S02]  /*0550*/  SHFL.IDX PT, R20, R25, R20, 0x1f ;  /* 0x00001f1419147589 */ /* 0x000e2400000e0000 */
[----:B0-----:R-:W-:-:S05]  /*0560*/  IADD3 R21, PT, PT, R20, R21, RZ ;  /* 0x0000001514157210 */ /* 0x001fca0007ffe0ff */
[----:B---3--:R-:W-:-:S05]  /*0570*/  IMAD.WIDE.U32 R2, R21, 0x10, R2 ;  /* 0x0000001015027825 */ /* 0x008fca00078e0002 */
[----:B------:R-:W-:Y:S04]  /*0580*/  STG.E desc[UR6][R2.64], R9 ;  /* 0x0000000902007986 */ /* 0x000fe8000c101906 */
[----:B------:R-:W-:Y:S04]  /*0590*/  STG.E desc[UR6][R2.64+0xc], R19 ;  /* 0x00000c1302007986 */ /* 0x000fe8000c101906 */
[----:B------:R-:W-:Y:S04]  /*05a0*/  STG.E desc[UR6][R2.64+0x4], R5 ;  /* 0x0000040502007986 */ /* 0x000fe8000c101906 */
[----:B------:R-:W-:Y:S01]  /*05b0*/  STG.E desc[UR6][R2.64+0x8], R17 ;  /* 0x0000081102007986 */ /* 0x000fe2000c101906 */
[----:B------:R-:W-:Y:S05]  /*05c0*/  EXIT ;  /* 0x000000000000794d */ /* 0x000fea0003800000 */
.L_x_2:
        /* <DEDUP_REMOVED lines=11> */
.L_x_6:


//--------------------- .text._Z17kTrigger_CopyOnlyPcPjS0_ --------------------------
	.section	.text._Z17kTrigger_CopyOnlyPcPjS0_,"ax",@progbits
	.align	128
        .global         _Z17kTrigger_CopyOnlyPcPjS0_
        .type           _Z17kTrigger_CopyOnlyPcPjS0_,@function
        .size           _Z17kTrigger_CopyOnlyPcPjS0_,(.L_x_7 - _Z17kTrigger_CopyOnlyPcPjS0_)
        .other          _Z17kTrigger_CopyOnlyPcPjS0_,@"STO_CUDA_ENTRY STV_DEFAULT"
_Z17kTrigger_CopyOnlyPcPjS0_:
.text._Z17kTrigger_CopyOnlyPcPjS0_:
[----:B------:R-:W-:Y:S01]  /*0000*/  LDC R1, c[0x0][0x37c] ;  /* 0x0000df00ff017b82 */ /* 0x000fe20000000800 */
[----:B------:R-:W0:Y:S07]  /*0010*/  S2R R7, SR_TID.X ;  /* 0x0000000000077919 */ /* 0x000e2e0000002100 */
[----:B------:R-:W0:Y:S01]  /*0020*/  LDC.64 R2, c[0x0][0x390] ;  /* 0x0000e400ff027b82 */ /* 0x000e220000000a00 */
[----:B------:R-:W1:Y:S07]  /*0030*/  LDCU.64 UR4, c[0x0][0x358] ;  /* 0x00006b00ff0477ac */ /* 0x000e6e0008000a00 */
[----:B------:R-:W2:Y:S08]  /*0040*/  S2UR UR6, SR_CTAID.X ;  /* 0x00000000000679c3 */ /* 0x000eb00000002500 */
[----:B------:R-:W2:Y:S08]  /*0050*/  LDC R0, c[0x0][0x360] ;  /* 0x0000d800ff007b82 */ /* 0x000eb00000000800 */
[----:B------:R-:W3:Y:S01]  /*0060*/  LDC.64 R4, c[0x0][0x388] ;  /* 0x0000e200ff047b82 */ /* 0x000ee20000000a00 */
[----:B0-----:R-:W-:-:S05]  /*0070*/  IMAD.WIDE.U32 R2, R7, 0x4, R2 ;  /* 0x0000000407027825 */ /* 0x001fca00078e0002 */
[----:B-1----:R-:W4:Y:S01]  /*0080*/  LDG.E R9, desc[UR4][R2.64] ;  /* 0x0000000402097981 */ /* 0x002f22000c1e1900 */
[----:B--2---:R-:W-:-:S04]  /*0090*/  IMAD R7, R0, UR6, R7 ;  /* 0x0000000600077c24 */ /* 0x004fc8000f8e0207 */
[----:B---3--:R-:W-:-:S05]  /*00a0*/  IMAD.WIDE.U32 R4, R7, 0x10, R4 ;  /* 0x0000001007047825 */ /* 0x008fca00078e0004 */
[----:B----4-:R-:W-:Y:S04]  /*00b0*/  STG.E desc[UR4][R4.64], R9 ;  /* 0x0000000904007986 */ /* 0x010fe8000c101904 */
[----:B------:R-:W-:Y:S04]  /*00c0*/  STG.E desc[UR4][R4.64+0x4], R9 ;  /* 0x0000040904007986 */ /* 0x000fe8000c101904 */
[----:B------:R-:W2:Y:S04]  /*00d0*/  LDG.E R7, desc[UR4][R2.64] ;  /* 0x0000000402077981 */ /* 0x000ea8000c1e1900 */
[----:B--2---:R-:W-:Y:S04]  /*00e0*/  STG.E desc[UR4][R4.64+0x8], R7 ;  /* 0x0000080704007986 */ /* 0x004fe8000c101904 */
[----:B------:R-:W-:Y:S01]  /*00f0*/  STG.E desc[UR4][R4.64+0xc], R7 ;  /* 0x00000c0704007986 */ /* 0x000fe2000c101904 */
[----:B------:R-:W-:Y:S05]  /*0100*/  EXIT ;  /* 0x000000000000794d */ /* 0x000fea0003800000 */
.L_x_3:
        /* <DEDUP_REMOVED lines=15> */
.L_x_7:


//--------------------- .nv.shared.reserved.0     --------------------------
	.section	.nv.shared.reserved.0,"aw",@nobits
	.weak		__nv_reservedSMEM_offset_0_alias
	.size		__nv_reservedSMEM_offset_0_alias, 0, 64
	.other		__nv_reservedSMEM_offset_0_alias,@"STO_CUDA_RESERVED_SHARED STV_DEFAULT"
__nv_reservedSMEM_offset_0_alias:
	.zero		0
	.zero		64


//--------------------- .nv.constant0._Z8kTriggerPcPjS0_ --------------------------
	.section	.nv.constant0._Z8kTriggerPcPjS0_,"a",@progbits
	.sectionflags	@""
	.align	4
.nv.constant0._Z8kTriggerPcPjS0_:
	.zero		920


//--------------------- .nv.constant0._Z12kTrigger_bigPcPjS0_ --------------------------
	.section	.nv.constant0._Z12kTrigger_bigPcPjS0_,"a",@progbits
	.sectionflags	@""
	.align	4
.nv.constant0._Z12kTrigger_bigPcPjS0_:
	.zero		920


//--------------------- .nv.constant0._Z11kTrigger_SPPjS_S_ --------------------------
	.section	.nv.constant0._Z11kTrigger_SPPjS_S_,"a",@progbits
	.sectionflags	@""
	.align	4
.nv.constant0._Z11kTrigger_SPPjS_S_:
	.zero		920


//--------------------- .nv.constant0._Z17kTrigger_CopyOnlyPcPjS0_ --------------------------
	.section	.nv.constant0._Z17kTrigger_CopyOnlyPcPjS0_,"a",@progbits
	.sectionflags	@""
	.align	4
.nv.constant0._Z17kTrigger_CopyOnlyPcPjS0_:
	.zero		920


//--------------------- SYMBOLS --------------------------

	.type		.nv.reservedSmem.offset0,@object
	.size		.nv.reservedSmem.offset0,0x4
